	.headerflags	@"EF_CUDA_TEXMODE_UNIFIED EF_CUDA_64BIT_ADDRESS EF_CUDA_ACCELERATORS EF_CUDA_SM90 EF_CUDA_VIRTUAL_SM(EF_CUDA_SM90)"
	.elftype	@"ET_EXEC"


//--------------------- .nv.info                  --------------------------
	.section	.nv.info,"",@"SHT_CUDA_INFO"
	.align	4


	//----- nvinfo : EIATTR_REGCOUNT
	.align		4
        /*0000*/ 	.byte	0x04, 0x2f
        /*0002*/ 	.short	(.L_1 - .L_0)
	.align		4
.L_0:
        /*0004*/ 	.word	index@(triton_poi_fused_max_pool2d_with_indices_16)
        /*0008*/ 	.word	0x00000050


	//----- nvinfo : EIATTR_MIN_STACK_SIZE
	.align		4
.L_1:
        /*000c*/ 	.byte	0x04, 0x12
        /*000e*/ 	.short	(.L_3 - .L_2)
	.align		4
.L_2:
        /*0010*/ 	.word	index@(triton_poi_fused_max_pool2d_with_indices_16)
        /*0014*/ 	.word	0x00000000


	//----- nvinfo : EIATTR_FRAME_SIZE
	.align		4
.L_3:
        /*0018*/ 	.byte	0x04, 0x11
        /*001a*/ 	.short	(.L_5 - .L_4)
	.align		4
.L_4:
        /*001c*/ 	.word	index@(triton_poi_fused_max_pool2d_with_indices_16)
        /*0020*/ 	.word	0x00000000


	//----- nvinfo : EIATTR_MIN_STACK_SIZE
	.align		4
.L_5:
        /*0024*/ 	.byte	0x04, 0x12
        /*0026*/ 	.short	(.L_7 - .L_6)
	.align		4
.L_6:
        /*0028*/ 	.word	index@(triton_poi_fused_max_pool2d_with_indices_16)
        /*002c*/ 	.word	0x00000000
.L_7:


//--------------------- .nv.info.triton_poi_fused_max_pool2d_with_indices_16 --------------------------
	.section	.nv.info.triton_poi_fused_max_pool2d_with_indices_16,"",@"SHT_CUDA_INFO"
	.sectionflags	@""
	.align	4


	//----- nvinfo : EIATTR_CUDA_API_VERSION
	.align		4
        /*0000*/ 	.byte	0x04, 0x37
        /*0002*/ 	.short	(.L_9 - .L_8)
.L_8:
        /*0004*/ 	.word	0x0000007c


	//----- nvinfo : EIATTR_KPARAM_INFO
	.align		4
.L_9:
        /*0008*/ 	.byte	0x04, 0x17
        /*000a*/ 	.short	(.L_11 - .L_10)
.L_10:
        /*000c*/ 	.word	0x00000000
        /*0010*/ 	.short	0x0004
        /*0012*/ 	.short	0x001c
        /*0014*/ 	.byte	0x00, 0xf0, 0x11, 0x00


	//----- nvinfo : EIATTR_KPARAM_INFO
	.align		4
.L_11:
        /*0018*/ 	.byte	0x04, 0x17
        /*001a*/ 	.short	(.L_13 - .L_12)
.L_12:
        /*001c*/ 	.word	0x00000000
        /*0020*/ 	.short	0x0003
        /*0022*/ 	.short	0x0018
        /*0024*/ 	.byte	0x00, 0xf0, 0x11, 0x00


	//----- nvinfo : EIATTR_KPARAM_INFO
	.align		4
.L_13:
        /*0028*/ 	.byte	0x04, 0x17
        /*002a*/ 	.short	(.L_15 - .L_14)
.L_14:
        /*002c*/ 	.word	0x00000000
        /*0030*/ 	.short	0x0002
        /*0032*/ 	.short	0x0010
        /*0034*/ 	.byte	0x00, 0xf4, 0x21, 0x00


	//----- nvinfo : EIATTR_KPARAM_INFO
	.align		4
.L_15:
        /*0038*/ 	.byte	0x04, 0x17
        /*003a*/ 	.short	(.L_17 - .L_16)
.L_16:
        /*003c*/ 	.word	0x00000000
        /*0040*/ 	.short	0x0001
        /*0042*/ 	.short	0x0008
        /*0044*/ 	.byte	0x00, 0xf4, 0x21, 0x00


	//----- nvinfo : EIATTR_KPARAM_INFO
	.align		4
.L_17:
        /*0048*/ 	.byte	0x04, 0x17
        /*004a*/ 	.short	(.L_19 - .L_18)
.L_18:
        /*004c*/ 	.word	0x00000000
        /*0050*/ 	.short	0x0000
        /*0052*/ 	.short	0x0000
        /*0054*/ 	.byte	0x00, 0xf4, 0x21, 0x00


	//----- nvinfo : EIATTR_SPARSE_MMA_MASK
	.align		4
.L_19:
        /*0058*/ 	.byte	0x03, 0x50
        /*005a*/ 	.short	0x0000


	//----- nvinfo : EIATTR_MAXREG_COUNT
	.align		4
        /*005c*/ 	.byte	0x03, 0x1b
        /*005e*/ 	.short	0x00ff


	//----- nvinfo : EIATTR_EXIT_INSTR_OFFSETS
	.align		4
        /*0060*/ 	.byte	0x04, 0x1c
        /*0062*/ 	.short	(.L_21 - .L_20)


	//   ....[0]....
.L_20:
        /*0064*/ 	.word	0x00002fb0


	//   ....[1]....
        /*0068*/ 	.word	0x00002fd0


	//----- nvinfo : EIATTR_REQNTID
	.align		4
.L_21:
        /*006c*/ 	.byte	0x04, 0x10
        /*006e*/ 	.short	(.L_23 - .L_22)
.L_22:
        /*0070*/ 	.word	0x00000100
        /*0074*/ 	.word	0x00000001
        /*0078*/ 	.word	0x00000001


	//----- nvinfo : EIATTR_CBANK_PARAM_SIZE
	.align		4
.L_23:
        /*007c*/ 	.byte	0x03, 0x19
        /*007e*/ 	.short	0x0020


	//----- nvinfo : EIATTR_PARAM_CBANK
	.align		4
        /*0080*/ 	.byte	0x04, 0x0a
        /*0082*/ 	.short	(.L_25 - .L_24)
	.align		4
.L_24:
        /*0084*/ 	.word	index@(.nv.constant0.triton_poi_fused_max_pool2d_with_indices_16)
        /*0088*/ 	.short	0x0210
        /*008a*/ 	.short	0x0020


	//----- nvinfo : EIATTR_SW_WAR
	.align		4
.L_25:
        /*008c*/ 	.byte	0x04, 0x36
        /*008e*/ 	.short	(.L_27 - .L_26)
.L_26:
        /*0090*/ 	.word	0x00000008
.L_27:


//--------------------- .nv.callgraph             --------------------------
	.section	.nv.callgraph,"",@"SHT_CUDA_CALLGRAPH"
	.align	4
	.sectionentsize	8
	.align		4
        /*0000*/ 	.word	0x00000000
	.align		4
        /*0004*/ 	.word	0xffffffff
	.align		4
        /*0008*/ 	.word	0x00000000
	.align		4
        /*000c*/ 	.word	0xfffffffe
	.align		4
        /*0010*/ 	.word	0x00000000
	.align		4
        /*0014*/ 	.word	0xfffffffd
	.align		4
        /*0018*/ 	.word	0x00000000
	.align		4
        /*001c*/ 	.word	0xfffffffc


//--------------------- .text.triton_poi_fused_max_pool2d_with_indices_16 --------------------------
	.section	.text.triton_poi_fused_max_pool2d_with_indices_16,"ax",@progbits
	.sectionflags	@"SHF_BARRIERS=1"
	.align	128
        .global         triton_poi_fused_max_pool2d_with_indices_16
        .type           triton_poi_fused_max_pool2d_with_indices_16,@function
        .size           triton_poi_fused_max_pool2d_with_indices_16,(.L_x_1 - triton_poi_fused_max_pool2d_with_indices_16)
        .other          triton_poi_fused_max_pool2d_with_indices_16,@"STO_CUDA_ENTRY STV_DEFAULT"
triton_poi_fused_max_pool2d_with_indices_16:
.text.triton_poi_fused_max_pool2d_with_indices_16:
[----:B------:R-:W0:Y:S01]  /*0000*/  LDC R1, c[0x0][0x28] ;  /* 0x00000a00ff017b82 */ /* 0x000e220000000800 */
[----:B------:R-:W1:Y:S07]  /*0010*/  S2R R0, SR_TID.X ;  /* 0x0000000000007919 */ /* 0x000e6e0000002100 */
[----:B------:R-:W2:Y:S01]  /*0020*/  LDC.64 R46, c[0x0][0x210] ;  /* 0x00008400ff2e7b82 */ /* 0x000ea20000000a00 */
[----:B------:R-:W-:Y:S01]  /*0030*/  IMAD.MOV.U32 R15, RZ, RZ, RZ ;  /* 0x000000ffff0f7224 */ /* 0x000fe200078e00ff */
[----:B------:R-:W-:Y:S01]  /*0040*/  CS2R R18, SRZ ;  /* 0x0000000000127805 */ /* 0x000fe2000001ff00 */
[----:B------:R-:W1:Y:S01]  /*0050*/  S2R R3, SR_CTAID.X ;  /* 0x0000000000037919 */ /* 0x000e620000002500 */
[----:B------:R-:W-:Y:S01]  /*0060*/  ULDC.64 UR6, c[0x0][0x208] ;  /* 0x0000820000067ab9 */ /* 0x000fe20000000a00 */
[----:B------:R-:W3:Y:S01]  /*0070*/  S2R R2, SR_CTAID.Y ;  /* 0x0000000000027919 */ /* 0x000ee20000002600 */
[----:B-1----:R-:W-:-:S04]  /*0080*/  PRMT R4, R0, 0x6540, R3 ;  /* 0x0000654000047816 */ /* 0x002fc80000000003 */
[----:B------:R-:W-:Y:S02]  /*0090*/  SHF.R.S32.HI R5, RZ, 0x1f, R4 ;  /* 0x0000001fff057819 */ /* 0x000fe40000011404 */
[----:B------:R-:W-:Y:S02]  /*00a0*/  ISETP.GE.AND P6, PT, R4, 0x100, PT ;  /* 0x000001000400780c */ /* 0x000fe40003fc6270 */
[----:B------:R-:W-:-:S04]  /*00b0*/  LEA.HI R5, R5, R4, RZ, 0x4 ;  /* 0x0000000405057211 */ /* 0x000fc800078f20ff */
[C---:B------:R-:W-:Y:S01]  /*00c0*/  LOP3.LUT R7, R5.reuse, 0x7ffffff0, RZ, 0xc0, !PT ;  /* 0x7ffffff005077812 */ /* 0x040fe200078ec0ff */
[----:B------:R-:W-:-:S04]  /*00d0*/  IMAD.SHL.U32 R5, R5, 0x4, RZ ;  /* 0x0000000405057824 */ /* 0x000fc800078e00ff */
[----:B------:R-:W-:Y:S01]  /*00e0*/  IMAD.IADD R7, R4, 0x1, -R7 ;  /* 0x0000000104077824 */ /* 0x000fe200078e0a07 */
[----:B------:R-:W-:Y:S01]  /*00f0*/  LOP3.LUT R6, R5, 0xffffffc0, RZ, 0xc0, !PT ;  /* 0xffffffc005067812 */ /* 0x000fe200078ec0ff */
[----:B---3--:R-:W-:-:S04]  /*0100*/  IMAD.SHL.U32 R5, R2, 0x10, RZ ;  /* 0x0000001002057824 */ /* 0x008fc800078e00ff */
[----:B------:R-:W-:Y:S02]  /*0110*/  IMAD R23, R7, 0x2, R6 ;  /* 0x0000000207177824 */ /* 0x000fe400078e0206 */
[----:B------:R-:W-:Y:S02]  /*0120*/  VIADD R6, R5, 0x1 ;  /* 0x0000000105067836 */ /* 0x000fe40000000000 */
[----:B------:R-:W-:Y:S02]  /*0130*/  VIADD R61, R23, 0x1 ;  /* 0x00000001173d7836 */ /* 0x000fe40000000000 */
[----:B------:R-:W-:Y:S01]  /*0140*/  IMAD R41, R2, 0x4000, R23 ;  /* 0x0000400002297824 */ /* 0x000fe200078e0217 */
[----:B------:R-:W-:Y:S01]  /*0150*/  ISETP.LT.AND P3, PT, R6, 0x200, !P6 ;  /* 0x000002000600780c */ /* 0x000fe20007761270 */
[----:B------:R-:W-:Y:S02]  /*0160*/  IMAD R61, R2, 0x4000, R61 ;  /* 0x00004000023d7824 */ /* 0x000fe400078e023d */
[----:B------:R-:W-:Y:S01]  /*0170*/  VIADD R8, R5, 0x2 ;  /* 0x0000000205087836 */ /* 0x000fe20000000000 */
[----:B------:R-:W-:Y:S01]  /*0180*/  CS2R R16, SRZ ;  /* 0x0000000000107805 */ /* 0x000fe2000001ff00 */
[----:B------:R-:W-:-:S02]  /*0190*/  VIADD R7, R41, 0x400 ;  /* 0x0000040029077836 */ /* 0x000fc40000000000 */
[----:B------:R-:W-:Y:S01]  /*01a0*/  IMAD.MOV.U32 R60, RZ, RZ, RZ ;  /* 0x000000ffff3c7224 */ /* 0x000fe200078e00ff */
[----:B------:R-:W-:Y:S01]  /*01b0*/  ISETP.LT.AND P2, PT, R8, 0x200, !P6 ;  /* 0x000002000800780c */ /* 0x000fe20007741270 */
[----:B------:R-:W-:Y:S01]  /*01c0*/  VIADD R11, R61, 0x400 ;  /* 0x000004003d0b7836 */ /* 0x000fe20000000000 */
[----:B------:R-:W-:Y:S01]  /*01d0*/  CS2R R58, SRZ ;  /* 0x00000000003a7805 */ /* 0x000fe2000001ff00 */
[----:B--2---:R-:W-:Y:S01]  /*01e0*/  IMAD.WIDE R6, R7, 0x4, R46 ;  /* 0x0000000407067825 */ /* 0x004fe200078e022e */
[----:B------:R-:W-:-:S03]  /*01f0*/  P2R R45, PR, RZ, 0x8 ;  /* 0x00000008ff2d7803 */ /* 0x000fc60000000000 */
[--C-:B------:R-:W-:Y:S01]  /*0200*/  IMAD.WIDE R10, R11, 0x4, R46.reuse ;  /* 0x000000040b0a7825 */ /* 0x100fe200078e022e */
[----:B------:R1:W2:Y:S03]  /*0210*/  @P3 LDG.E.EL R15, desc[UR6][R6.64] ;  /* 0x00000006060f3981 */ /* 0x0002a6000c2e1900 */
[----:B------:R-:W-:Y:S01]  /*0220*/  VIADD R9, R41, 0x800 ;  /* 0x0000080029097836 */ /* 0x000fe20000000000 */
[----:B------:R3:W2:Y:S01]  /*0230*/  @P3 LDG.E.EL R19, desc[UR6][R10.64] ;  /* 0x000000060a133981 */ /* 0x0006a2000c2e1900 */
[----:B------:R-:W-:Y:S01]  /*0240*/  VIADD R13, R61, 0x800 ;  /* 0x000008003d0d7836 */ /* 0x000fe20000000000 */
[----:B------:R-:W-:Y:S01]  /*0250*/  P2R R51, PR, RZ, 0x4 ;  /* 0x00000004ff337803 */ /* 0x000fe20000000000 */
[----:B------:R-:W-:-:S04]  /*0260*/  IMAD.WIDE R8, R9, 0x4, R46 ;  /* 0x0000000409087825 */ /* 0x000fc800078e022e */
[----:B------:R-:W-:Y:S01]  /*0270*/  IMAD.WIDE R12, R13, 0x4, R46 ;  /* 0x000000040d0c7825 */ /* 0x000fe200078e022e */
[----:B------:R-:W4:Y:S03]  /*0280*/  @P2 LDG.E.EL R16, desc[UR6][R8.64] ;  /* 0x0000000608102981 */ /* 0x000f26000c2e1900 */
[----:B------:R-:W-:Y:S01]  /*0290*/  VIADD R14, R5, 0x3 ;  /* 0x00000003050e7836 */ /* 0x000fe20000000000 */
[----:B------:R-:W4:Y:S04]  /*02a0*/  @P2 LDG.E.EL R18, desc[UR6][R12.64] ;  /* 0x000000060c122981 */ /* 0x000f28000c2e1900 */
[----:B------:R-:W-:Y:S01]  /*02b0*/  ISETP.LT.AND P1, PT, R14, 0x200, !P6 ;  /* 0x000002000e00780c */ /* 0x000fe20007721270 */
[----:B-1----:R-:W-:-:S02]  /*02c0*/  VIADD R7, R41, 0xc00 ;  /* 0x00000c0029077836 */ /* 0x002fc40000000000 */
[----:B---3--:R-:W-:Y:S02]  /*02d0*/  VIADD R11, R61, 0xc00 ;  /* 0x00000c003d0b7836 */ /* 0x008fe40000000000 */
[----:B------:R-:W-:Y:S02]  /*02e0*/  IMAD.MOV.U32 R14, RZ, RZ, RZ ;  /* 0x000000ffff0e7224 */ /* 0x000fe400078e00ff */
[----:B------:R-:W-:-:S04]  /*02f0*/  IMAD.WIDE R6, R7, 0x4, R46 ;  /* 0x0000000407067825 */ /* 0x000fc800078e022e */
[----:B------:R-:W-:Y:S02]  /*0300*/  IMAD.WIDE R10, R11, 0x4, R46 ;  /* 0x000000040b0a7825 */ /* 0x000fe400078e022e */
[----:B------:R1:W3:Y:S04]  /*0310*/  @P1 LDG.E.EL R14, desc[UR6][R6.64] ;  /* 0x00000006060e1981 */ /* 0x0002e8000c2e1900 */
[----:B------:R-:W3:Y:S01]  /*0320*/  @P1 LDG.E.EL R17, desc[UR6][R10.64] ;  /* 0x000000060a111981 */ /* 0x000ee2000c2e1900 */
[----:B------:R-:W-:-:S04]  /*0330*/  VIADD R53, R23, 0x20 ;  /* 0x0000002017357836 */ /* 0x000fc80000000000 */
[----:B------:R-:W-:-:S04]  /*0340*/  IMAD R53, R2, 0x4000, R53 ;  /* 0x0000400002357824 */ /* 0x000fc800078e0235 */
[C---:B-1----:R-:W-:Y:S02]  /*0350*/  VIADD R7, R53.reuse, 0x400 ;  /* 0x0000040035077836 */ /* 0x042fe40000000000 */
[----:B------:R-:W-:Y:S02]  /*0360*/  VIADD R9, R53, 0x800 ;  /* 0x0000080035097836 */ /* 0x000fe40000000000 */
[----:B------:R-:W-:-:S04]  /*0370*/  IMAD.WIDE R6, R7, 0x4, R46 ;  /* 0x0000000407067825 */ /* 0x000fc800078e022e */
[----:B------:R-:W-:Y:S01]  /*0380*/  IMAD.WIDE R8, R9, 0x4, R46 ;  /* 0x0000000409087825 */ /* 0x000fe200078e022e */
[----:B------:R-:W5:Y:S04]  /*0390*/  @P3 LDG.E.EL R60, desc[UR6][R6.64] ;  /* 0x00000006063c3981 */ /* 0x000f68000c2e1900 */
[----:B------:R-:W5:Y:S01]  /*03a0*/  @P2 LDG.E.EL R59, desc[UR6][R8.64] ;  /* 0x00000006083b2981 */ /* 0x000f62000c2e1900 */
[C---:B--2---:R-:W-:Y:S02]  /*03b0*/  FSETP.GT.AND P5, PT, R19.reuse, R15, PT ;  /* 0x0000000f1300720b */ /* 0x044fe40003fa4000 */
[----:B------:R-:W-:Y:S02]  /*03c0*/  FSETP.NAN.AND P0, PT, R19, R19, PT ;  /* 0x000000131300720b */ /* 0x000fe40003f08000 */
[----:B----4-:R-:W-:-:S09]  /*03d0*/  FSETP.GT.AND P4, PT, R18, R16, PT ;  /* 0x000000101200720b */ /* 0x010fd20003f84000 */
[----:B------:R-:W-:Y:S02]  /*03e0*/  @!P5 SEL R19, R19, R15, P0 ;  /* 0x0000000f1313d207 */ /* 0x000fe40000000000 */
[C---:B------:R-:W-:Y:S02]  /*03f0*/  FSETP.NAN.AND P0, PT, R18.reuse, R18, PT ;  /* 0x000000121200720b */ /* 0x040fe40003f08000 */
[----:B------:R-:W-:Y:S02]  /*0400*/  P2R R69, PR, RZ, 0x10 ;  /* 0x00000010ff457803 */ /* 0x000fe40000000000 */
[----:B------:R-:W-:Y:S02]  /*0410*/  @!P4 SEL R18, R18, R16, P0 ;  /* 0x000000101212c207 */ /* 0x000fe40000000000 */
[----:B---3--:R-:W-:Y:S01]  /*0420*/  FSETP.GT.AND P4, PT, R17, R14, PT ;  /* 0x0000000e1100720b */ /* 0x008fe20003f84000 */
[----:B------:R-:W-:Y:S01]  /*0430*/  VIADD R15, R53, 0xc00 ;  /* 0x00000c00350f7836 */ /* 0x000fe20000000000 */
[----:B------:R-:W-:-:S11]  /*0440*/  FSETP.NAN.AND P0, PT, R17, R17, PT ;  /* 0x000000111100720b */ /* 0x000fd60003f08000 */
[----:B------:R-:W-:Y:S01]  /*0450*/  @!P4 SEL R17, R17, R14, P0 ;  /* 0x0000000e1111c207 */ /* 0x000fe20000000000 */
[----:B------:R-:W-:-:S05]  /*0460*/  IMAD.WIDE R14, R15, 0x4, R46 ;  /* 0x000000040f0e7825 */ /* 0x000fca00078e022e */
[----:B------:R1:W2:Y:S01]  /*0470*/  @P1 LDG.E.EL R58, desc[UR6][R14.64] ;  /* 0x000000060e3a1981 */ /* 0x0002a2000c2e1900 */
[-C--:B-----5:R-:W-:Y:S02]  /*0480*/  FSETP.GEU.AND P3, PT, R19, R60.reuse, PT ;  /* 0x0000003c1300720b */ /* 0x0a0fe40003f6e000 */
[----:B------:R-:W-:Y:S02]  /*0490*/  FSETP.GEU.AND P2, PT, R18, R59, PT ;  /* 0x0000003b1200720b */ /* 0x000fe40003f4e000 */
[----:B------:R-:W-:Y:S02]  /*04a0*/  P2R R31, PR, RZ, 0x2 ;  /* 0x00000002ff1f7803 */ /* 0x000fe40000000000 */
[----:B------:R-:W-:Y:S01]  /*04b0*/  FSETP.NAN.AND P0, PT, R60, R60, PT ;  /* 0x0000003c3c00720b */ /* 0x000fe20003f08000 */
[----:B------:R-:W-:-:S06]  /*04c0*/  VIADD R9, R5, 0x4 ;  /* 0x0000000405097836 */ /* 0x000fcc0000000000 */
[----:B------:R-:W-:Y:S02]  /*04d0*/  @P3 SEL R60, R60, R19, P0 ;  /* 0x000000133c3c3207 */ /* 0x000fe40000000000 */
[----:B------:R-:W-:-:S04]  /*04e0*/  FSETP.NAN.AND P0, PT, R59, R59, PT ;  /* 0x0000003b3b00720b */ /* 0x000fc80003f08000 */
[----:B------:R-:W-:Y:S01]  /*04f0*/  @P2 SEL R59, R59, R18, P0 ;  /* 0x000000123b3b2207 */ /* 0x000fe20000000000 */
[----:B------:R-:W-:Y:S02]  /*0500*/  VIADD R11, R41, 0x1000 ;  /* 0x00001000290b7836 */ /* 0x000fe40000000000 */
[----:B------:R-:W-:Y:S02]  /*0510*/  VIADD R13, R61, 0x1000 ;  /* 0x000010003d0d7836 */ /* 0x000fe40000000000 */
[----:B------:R-:W-:-:S04]  /*0520*/  IMAD.WIDE R10, R11, 0x4, R46 ;  /* 0x000000040b0a7825 */ /* 0x000fc800078e022e */
[----:B------:R-:W-:Y:S01]  /*0530*/  IMAD.WIDE R12, R13, 0x4, R46 ;  /* 0x000000040d0c7825 */ /* 0x000fe200078e022e */
[----:B------:R-:W-:-:S03]  /*0540*/  CS2R R56, SRZ ;  /* 0x0000000000387805 */ /* 0x000fc6000001ff00 */
[----:B-1----:R-:W-:-:S04]  /*0550*/  VIADD R15, R53, 0x1000 ;  /* 0x00001000350f7836 */ /* 0x002fc80000000000 */
[----:B------:R-:W-:Y:S01]  /*0560*/  IMAD.WIDE R14, R15, 0x4, R46 ;  /* 0x000000040f0e7825 */ /* 0x000fe200078e022e */
[-C--:B--2---:R-:W-:Y:S02]  /*0570*/  FSETP.GEU.AND P1, PT, R17, R58.reuse, PT ;  /* 0x0000003a1100720b */ /* 0x084fe40003f2e000 */
[----:B------:R-:W-:Y:S02]  /*0580*/  FSETP.NAN.AND P0, PT, R58, R58, PT ;  /* 0x0000003a3a00720b */ /* 0x000fe40003f08000 */
[----:B------:R-:W-:-:S09]  /*0590*/  P2R R8, PR, RZ, 0x2 ;  /* 0x00000002ff087803 */ /* 0x000fd20000000000 */
[----:B------:R-:W-:Y:S02]  /*05a0*/  @P1 SEL R58, R58, R17, P0 ;  /* 0x000000113a3a1207 */ /* 0x000fe40000000000 */
[----:B------:R-:W-:Y:S02]  /*05b0*/  ISETP.LT.AND P1, PT, R9, 0x200, !P6 ;  /* 0x000002000900780c */ /* 0x000fe40007721270 */
[----:B------:R-:W-:-:S11]  /*05c0*/  CS2R R16, SRZ ;  /* 0x0000000000107805 */ /* 0x000fd6000001ff00 */
[----:B------:R1:W2:Y:S04]  /*05d0*/  @P1 LDG.E.EL R16, desc[UR6][R10.64] ;  /* 0x000000060a101981 */ /* 0x0002a8000c2e1900 */
[----:B------:R3:W2:Y:S04]  /*05e0*/  @P1 LDG.E.EL R17, desc[UR6][R12.64] ;  /* 0x000000060c111981 */ /* 0x0006a8000c2e1900 */
[----:B------:R-:W4:Y:S01]  /*05f0*/  @P1 LDG.E.EL R57, desc[UR6][R14.64] ;  /* 0x000000060e391981 */ /* 0x000f22000c2e1900 */
[----:B------:R-:W-:Y:S02]  /*0600*/  P2R R7, PR, RZ, 0x4 ;  /* 0x00000004ff077803 */ /* 0x000fe40000000000 */
[----:B------:R-:W-:Y:S01]  /*0610*/  P2R R54, PR, RZ, 0x2 ;  /* 0x00000002ff367803 */ /* 0x000fe20000000000 */
[----:B-1----:R-:W-:-:S02]  /*0620*/  VIADD R11, R41, 0x1400 ;  /* 0x00001400290b7836 */ /* 0x002fc40000000000 */
[----:B---3--:R-:W-:Y:S02]  /*0630*/  VIADD R13, R61, 0x1400 ;  /* 0x000014003d0d7836 */ /* 0x008fe40000000000 */
[----:B------:R-:W-:Y:S02]  /*0640*/  IMAD.MOV.U32 R18, RZ, RZ, RZ ;  /* 0x000000ffff127224 */ /* 0x000fe400078e00ff */
[----:B------:R-:W-:-:S04]  /*0650*/  IMAD.WIDE R10, R11, 0x4, R46 ;  /* 0x000000040b0a7825 */ /* 0x000fc800078e022e */
[----:B------:R-:W-:Y:S01]  /*0660*/  IMAD.WIDE R12, R13, 0x4, R46 ;  /* 0x000000040d0c7825 */ /* 0x000fe200078e022e */
[C---:B--2---:R-:W-:Y:S02]  /*0670*/  FSETP.GT.AND P2, PT, R17.reuse, R16, PT ;  /* 0x000000101100720b */ /* 0x044fe40003f44000 */
[----:B------:R-:W-:-:S11]  /*0680*/  FSETP.NAN.AND P0, PT, R17, R17, PT ;  /* 0x000000111100720b */ /* 0x000fd60003f08000 */
[----:B------:R-:W-:-:S04]  /*0690*/  @!P2 SEL R17, R17, R16, P0 ;  /* 0x000000101111a207 */ /* 0x000fc80000000000 */
[-C--:B----4-:R-:W-:Y:S01]  /*06a0*/  FSETP.GEU.AND P1, PT, R17, R57.reuse, PT ;  /* 0x000000391100720b */ /* 0x090fe20003f2e000 */
[----:B------:R-:W-:Y:S01]  /*06b0*/  VIADD R16, R5, 0x5 ;  /* 0x0000000505107836 */ /* 0x000fe20000000000 */
[----:B------:R-:W-:Y:S02]  /*06c0*/  FSETP.NAN.AND P0, PT, R57, R57, PT ;  /* 0x000000393900720b */ /* 0x000fe40003f08000 */
[----:B------:R-:W-:-:S09]  /*06d0*/  P2R R9, PR, RZ, 0x2 ;  /* 0x00000002ff097803 */ /* 0x000fd20000000000 */
[----:B------:R-:W-:Y:S02]  /*06e0*/  @P1 SEL R57, R57, R17, P0 ;  /* 0x0000001139391207 */ /* 0x000fe40000000000 */
[----:B------:R-:W-:Y:S01]  /*06f0*/  ISETP.LT.AND P1, PT, R16, 0x200, !P6 ;  /* 0x000002001000780c */ /* 0x000fe20007721270 */
[----:B------:R-:W-:-:S12]  /*0700*/  IMAD.MOV.U32 R17, RZ, RZ, RZ ;  /* 0x000000ffff117224 */ /* 0x000fd800078e00ff */
[----:B------:R-:W2:Y:S04]  /*0710*/  @P1 LDG.E.EL R17, desc[UR6][R10.64] ;  /* 0x000000060a111981 */ /* 0x000ea8000c2e1900 */
[----:B------:R-:W2:Y:S01]  /*0720*/  @P1 LDG.E.EL R18, desc[UR6][R12.64] ;  /* 0x000000060c121981 */ /* 0x000ea2000c2e1900 */
[----:B------:R-:W-:Y:S02]  /*0730*/  P2R R71, PR, RZ, 0x4 ;  /* 0x00000004ff477803 */ /* 0x000fe40000000000 */
[C---:B--2---:R-:W-:Y:S02]  /*0740*/  FSETP.GT.AND P2, PT, R18.reuse, R17, PT ;  /* 0x000000111200720b */ /* 0x044fe40003f44000 */
[----:B------:R-:W-:-:S11]  /*0750*/  FSETP.NAN.AND P0, PT, R18, R18, PT ;  /* 0x000000121200720b */ /* 0x000fd60003f08000 */
[----:B------:R-:W-:Y:S01]  /*0760*/  @!P2 SEL R18, R18, R17, P0 ;  /* 0x000000111212a207 */ /* 0x000fe20000000000 */
[----:B------:R-:W-:-:S04]  /*0770*/  VIADD R17, R53, 0x1400 ;  /* 0x0000140035117836 */ /* 0x000fc80000000000 */
[----:B------:R-:W-:-:S05]  /*0780*/  IMAD.WIDE R16, R17, 0x4, R46 ;  /* 0x0000000411107825 */ /* 0x000fca00078e022e */
[----:B------:R1:W2:Y:S01]  /*0790*/  @P1 LDG.E.EL R56, desc[UR6][R16.64] ;  /* 0x0000000610381981 */ /* 0x0002a2000c2e1900 */
[----:B------:R-:W-:Y:S01]  /*07a0*/  P2R R30, PR, RZ, 0x2 ;  /* 0x00000002ff1e7803 */ /* 0x000fe20000000000 */
[----:B------:R-:W-:Y:S02]  /*07b0*/  VIADD R11, R5, 0x6 ;  /* 0x00000006050b7836 */ /* 0x000fe40000000000 */
[----:B------:R-:W-:Y:S02]  /*07c0*/  VIADD R13, R41, 0x1800 ;  /* 0x00001800290d7836 */ /* 0x000fe40000000000 */
[----:B------:R-:W-:Y:S02]  /*07d0*/  VIADD R15, R61, 0x1800 ;  /* 0x000018003d0f7836 */ /* 0x000fe40000000000 */
[----:B------:R-:W-:-:S04]  /*07e0*/  IMAD.WIDE R12, R13, 0x4, R46 ;  /* 0x000000040d0c7825 */ /* 0x000fc800078e022e */
[----:B------:R-:W-:-:S04]  /*07f0*/  IMAD.WIDE R14, R15, 0x4, R46 ;  /* 0x000000040f0e7825 */ /* 0x000fc800078e022e */
[----:B-1----:R-:W-:Y:S02]  /*0800*/  VIADD R17, R53, 0x1800 ;  /* 0x0000180035117836 */ /* 0x002fe40000000000 */
[----:B------:R-:W-:Y:S02]  /*0810*/  IMAD.MOV.U32 R55, RZ, RZ, RZ ;  /* 0x000000ffff377224 */ /* 0x000fe400078e00ff */
        /* <DEDUP_REMOVED lines=9> */
[----:B------:R4:W5:Y:S01]  /*08b0*/  @P1 LDG.E.EL R55, desc[UR6][R16.64] ;  /* 0x0000000610371981 */ /* 0x000962000c2e1900 */
[----:B------:R-:W-:Y:S02]  /*08c0*/  P2R R72, PR, RZ, 0x4 ;  /* 0x00000004ff487803 */ /* 0x000fe40000000000 */
[----:B------:R-:W-:Y:S01]  /*08d0*/  P2R R48, PR, RZ, 0x2 ;  /* 0x00000002ff307803 */ /* 0x000fe20000000000 */
[----:B-1----:R-:W-:-:S02]  /*08e0*/  VIADD R13, R41, 0x1c00 ;  /* 0x00001c00290d7836 */ /* 0x002fc40000000000 */
[----:B---3--:R-:W-:Y:S01]  /*08f0*/  VIADD R15, R61, 0x1c00 ;  /* 0x00001c003d0f7836 */ /* 0x008fe20000000000 */
[----:B------:R-:W-:Y:S01]  /*0900*/  CS2R R20, SRZ ;  /* 0x0000000000147805 */ /* 0x000fe2000001ff00 */
[----:B------:R-:W-:-:S04]  /*0910*/  IMAD.WIDE R12, R13, 0x4, R46 ;  /* 0x000000040d0c7825 */ /* 0x000fc800078e022e */
[----:B------:R-:W-:-:S04]  /*0920*/  IMAD.WIDE R14, R15, 0x4, R46 ;  /* 0x000000040f0e7825 */ /* 0x000fc800078e022e */
[----:B----4-:R-:W-:Y:S02]  /*0930*/  VIADD R17, R53, 0x1c00 ;  /* 0x00001c0035117836 */ /* 0x010fe40000000000 */
[----:B------:R-:W-:Y:S02]  /*0940*/  IMAD.MOV.U32 R28, RZ, RZ, RZ ;  /* 0x000000ffff1c7224 */ /* 0x000fe400078e00ff */
[----:B------:R-:W-:Y:S01]  /*0950*/  IMAD.WIDE R16, R17, 0x4, R46 ;  /* 0x0000000411107825 */ /* 0x000fe200078e022e */
[C---:B--2---:R-:W-:Y:S02]  /*0960*/  FSETP.GT.AND P2, PT, R19.reuse, R18, PT ;  /* 0x000000121300720b */ /* 0x044fe40003f44000 */
[----:B------:R-:W-:-:S11]  /*0970*/  FSETP.NAN.AND P0, PT, R19, R19, PT ;  /* 0x000000131300720b */ /* 0x000fd60003f08000 */
[----:B------:R-:W-:-:S04]  /*0980*/  @!P2 SEL R19, R19, R18, P0 ;  /* 0x000000121313a207 */ /* 0x000fc80000000000 */
[-C--:B-----5:R-:W-:Y:S01]  /*0990*/  FSETP.GEU.AND P1, PT, R19, R55.reuse, PT ;  /* 0x000000371300720b */ /* 0x0a0fe20003f2e000 */
[----:B------:R-:W-:Y:S01]  /*09a0*/  VIADD R18, R5, 0x7 ;  /* 0x0000000705127836 */ /* 0x000fe20000000000 */
[----:B------:R-:W-:Y:S02]  /*09b0*/  FSETP.NAN.AND P0, PT, R55, R55, PT ;  /* 0x000000373700720b */ /* 0x000fe40003f08000 */
[----:B------:R-:W-:-:S09]  /*09c0*/  P2R R11, PR, RZ, 0x2 ;  /* 0x00000002ff0b7803 */ /* 0x000fd20000000000 */
[----:B------:R-:W-:Y:S02]  /*09d0*/  @P1 SEL R55, R55, R19, P0 ;  /* 0x0000001337371207 */ /* 0x000fe40000000000 */
[----:B------:R-:W-:Y:S01]  /*09e0*/  ISETP.LT.AND P1, PT, R18, 0x200, !P6 ;  /* 0x000002001200780c */ /* 0x000fe20007721270 */
[----:B------:R-:W-:-:S12]  /*09f0*/  IMAD.MOV.U32 R19, RZ, RZ, RZ ;  /* 0x000000ffff137224 */ /* 0x000fd800078e00ff */
[----:B------:R-:W2:Y:S04]  /*0a00*/  @P1 LDG.E.EL R19, desc[UR6][R12.64] ;  /* 0x000000060c131981 */ /* 0x000ea8000c2e1900 */
[----:B------:R1:W2:Y:S04]  /*0a10*/  @P1 LDG.E.EL R20, desc[UR6][R14.64] ;  /* 0x000000060e141981 */ /* 0x0002a8000c2e1900 */
[----:B------:R-:W3:Y:S01]  /*0a20*/  @P1 LDG.E.EL R28, desc[UR6][R16.64] ;  /* 0x00000006101c1981 */ /* 0x000ee2000c2e1900 */
[----:B------:R-:W-:Y:S02]  /*0a30*/  P2R R73, PR, RZ, 0x4 ;  /* 0x00000004ff497803 */ /* 0x000fe40000000000 */
[----:B------:R-:W-:Y:S01]  /*0a40*/  P2R R49, PR, RZ, 0x2 ;  /* 0x00000002ff317803 */ /* 0x000fe20000000000 */
[----:B-1----:R-:W-:Y:S01]  /*0a50*/  VIADD R15, R61, 0x2000 ;  /* 0x000020003d0f7836 */ /* 0x002fe20000000000 */
[----:B------:R-:W-:-:S03]  /*0a60*/  CS2R R42, SRZ ;  /* 0x00000000002a7805 */ /* 0x000fc6000001ff00 */
[----:B------:R-:W-:Y:S01]  /*0a70*/  IMAD.WIDE R14, R15, 0x4, R46 ;  /* 0x000000040f0e7825 */ /* 0x000fe200078e022e */
[C---:B--2---:R-:W-:Y:S02]  /*0a80*/  FSETP.GT.AND P2, PT, R20.reuse, R19, PT ;  /* 0x000000131400720b */ /* 0x044fe40003f44000 */
[----:B------:R-:W-:-:S11]  /*0a90*/  FSETP.NAN.AND P0, PT, R20, R20, PT ;  /* 0x000000141400720b */ /* 0x000fd60003f08000 */
[----:B------:R-:W-:-:S04]  /*0aa0*/  @!P2 SEL R20, R20, R19, P0 ;  /* 0x000000131414a207 */ /* 0x000fc80000000000 */
[-C--:B---3--:R-:W-:Y:S02]  /*0ab0*/  FSETP.GEU.AND P1, PT, R20, R28.reuse, PT ;  /* 0x0000001c1400720b */ /* 0x088fe40003f2e000 */
[----:B------:R-:W-:Y:S02]  /*0ac0*/  FSETP.NAN.AND P0, PT, R28, R28, PT ;  /* 0x0000001c1c00720b */ /* 0x000fe40003f08000 */
[----:B------:R-:W-:-:S09]  /*0ad0*/  P2R R13, PR, RZ, 0x2 ;  /* 0x00000002ff0d7803 */ /* 0x000fd20000000000 */
[----:B------:R-:W-:Y:S01]  /*0ae0*/  @P1 SEL R28, R28, R20, P0 ;  /* 0x000000141c1c1207 */ /* 0x000fe20000000000 */
[----:B------:R-:W-:-:S05]  /*0af0*/  VIADD R20, R5, 0x8 ;  /* 0x0000000805147836 */ /* 0x000fca0000000000 */
[----:B------:R-:W-:Y:S01]  /*0b00*/  ISETP.LT.AND P1, PT, R20, 0x200, !P6 ;  /* 0x000002001400780c */ /* 0x000fe20007721270 */
[----:B------:R-:W-:-:S04]  /*0b10*/  VIADD R19, R41, 0x2000 ;  /* 0x0000200029137836 */ /* 0x000fc80000000000 */
[----:B------:R-:W-:-:S08]  /*0b20*/  IMAD.WIDE R18, R19, 0x4, R46 ;  /* 0x0000000413127825 */ /* 0x000fd000078e022e */
[----:B------:R1:W2:Y:S04]  /*0b30*/  @P1 LDG.E.EL R21, desc[UR6][R18.64] ;  /* 0x0000000612151981 */ /* 0x0002a8000c2e1900 */
[----:B------:R-:W2:Y:S01]  /*0b40*/  @P1 LDG.E.EL R42, desc[UR6][R14.64] ;  /* 0x000000060e2a1981 */ /* 0x000ea2000c2e1900 */
[----:B------:R-:W-:Y:S01]  /*0b50*/  P2R R39, PR, RZ, 0x2 ;  /* 0x00000002ff277803 */ /* 0x000fe20000000000 */
[----:B------:R-:W-:Y:S01]  /*0b60*/  VIADD R22, R5, 0x9 ;  /* 0x0000000905167836 */ /* 0x000fe20000000000 */
[----:B------:R-:W-:-:S04]  /*0b70*/  P2R R68, PR, RZ, 0x20 ;  /* 0x00000020ff447803 */ /* 0x000fc80000000000 */
[----:B------:R-:W-:Y:S01]  /*0b80*/  ISETP.LT.AND P5, PT, R22, 0x200, !P6 ;  /* 0x000002001600780c */ /* 0x000fe200077a1270 */
[----:B------:R-:W-:Y:S01]  /*0b90*/  VIADD R17, R41, 0x2400 ;  /* 0x0000240029117836 */ /* 0x000fe20000000000 */
[----:B------:R-:W-:Y:S01]  /*0ba0*/  CS2R R24, SRZ ;  /* 0x0000000000187805 */ /* 0x000fe2000001ff00 */
[----:B------:R-:W-:Y:S02]  /*0bb0*/  VIADD R22, R5, 0xa ;  /* 0x0000000a05167836 */ /* 0x000fe40000000000 */
[----:B------:R-:W-:Y:S01]  /*0bc0*/  IMAD.WIDE R16, R17, 0x4, R46 ;  /* 0x0000000411107825 */ /* 0x000fe200078e022e */
[----:B------:R-:W-:Y:S02]  /*0bd0*/  P2R R70, PR, RZ, 0x10 ;  /* 0x00000010ff467803 */ /* 0x000fe40000000000 */
[----:B------:R-:W-:-:S05]  /*0be0*/  ISETP.LT.AND P4, PT, R22, 0x200, !P6 ;  /* 0x000002001600780c */ /* 0x000fca0007781270 */
[----:B------:R3:W4:Y:S01]  /*0bf0*/  @P5 LDG.E.EL R24, desc[UR6][R16.64] ;  /* 0x0000000610185981 */ /* 0x000722000c2e1900 */
[----:B-1----:R-:W-:Y:S02]  /*0c00*/  VIADD R19, R41, 0x2800 ;  /* 0x0000280029137836 */ /* 0x002fe40000000000 */
[----:B------:R-:W-:Y:S02]  /*0c10*/  VIADD R27, R61, 0x2800 ;  /* 0x000028003d1b7836 */ /* 0x000fe40000000000 */
[----:B------:R-:W-:Y:S02]  /*0c20*/  IMAD.MOV.U32 R44, RZ, RZ, RZ ;  /* 0x000000ffff2c7224 */ /* 0x000fe400078e00ff */
[----:B------:R-:W-:-:S04]  /*0c30*/  IMAD.WIDE R18, R19, 0x4, R46 ;  /* 0x0000000413127825 */ /* 0x000fc800078e022e */
[----:B---3--:R-:W-:Y:S01]  /*0c40*/  IMAD.WIDE R16, R27, 0x4, R46 ;  /* 0x000000041b107825 */ /* 0x008fe200078e022e */
[----:B------:R-:W3:Y:S04]  /*0c50*/  @P4 LDG.E.EL R25, desc[UR6][R18.64] ;  /* 0x0000000612194981 */ /* 0x000ee8000c2e1900 */
[----:B------:R-:W3:Y:S01]  /*0c60*/  @P4 LDG.E.EL R44, desc[UR6][R16.64] ;  /* 0x00000006102c4981 */ /* 0x000ee2000c2e1900 */
[C---:B--2---:R-:W-:Y:S02]  /*0c70*/  FSETP.GT.AND P1, PT, R42.reuse, R21, PT ;  /* 0x000000152a00720b */ /* 0x044fe40003f24000 */
[----:B------:R-:W-:-:S11]  /*0c80*/  FSETP.NAN.AND P0, PT, R42, R42, PT ;  /* 0x0000002a2a00720b */ /* 0x000fd60003f08000 */
[----:B------:R-:W-:Y:S01]  /*0c90*/  @!P1 SEL R42, R42, R21, P0 ;  /* 0x000000152a2a9207 */ /* 0x000fe20000000000 */
[----:B------:R-:W-:-:S04]  /*0ca0*/  VIADD R21, R61, 0x2400 ;  /* 0x000024003d157836 */ /* 0x000fc80000000000 */
[----:B------:R-:W-:-:S05]  /*0cb0*/  IMAD.WIDE R20, R21, 0x4, R46 ;  /* 0x0000000415147825 */ /* 0x000fca00078e022e */
[----:B------:R1:W4:Y:S01]  /*0cc0*/  @P5 LDG.E.EL R43, desc[UR6][R20.64] ;  /* 0x00000006142b5981 */ /* 0x000322000c2e1900 */
[----:B------:R-:W-:Y:S01]  /*0cd0*/  P2R R14, PR, RZ, 0x2 ;  /* 0x00000002ff0e7803 */ /* 0x000fe20000000000 */
[----:B------:R-:W-:Y:S01]  /*0ce0*/  VIADD R22, R5, 0xb ;  /* 0x0000000b05167836 */ /* 0x000fe20000000000 */
[----:B------:R-:W-:-:S04]  /*0cf0*/  P2R R6, PR, RZ, 0x8 ;  /* 0x00000008ff067803 */ /* 0x000fc80000000000 */
[----:B------:R-:W-:Y:S01]  /*0d00*/  ISETP.LT.AND P3, PT, R22, 0x200, !P6 ;  /* 0x000002001600780c */ /* 0x000fe20007761270 */
[----:B-1----:R-:W-:Y:S01]  /*0d10*/  VIADD R21, R41, 0x2c00 ;  /* 0x00002c0029157836 */ /* 0x002fe20000000000 */
[----:B------:R-:W-:Y:S01]  /*0d20*/  CS2R R64, SRZ ;  /* 0x0000000000407805 */ /* 0x000fe2000001ff00 */
[----:B------:R-:W-:Y:S02]  /*0d30*/  VIADD R22, R5, 0xc ;  /* 0x0000000c05167836 */ /* 0x000fe40000000000 */
[----:B------:R-:W-:Y:S01]  /*0d40*/  IMAD.WIDE R20, R21, 0x4, R46 ;  /* 0x0000000415147825 */ /* 0x000fe200078e022e */
[----:B------:R-:W-:Y:S02]  /*0d50*/  P2R R12, PR, RZ, 0x4 ;  /* 0x00000004ff0c7803 */ /* 0x000fe40000000000 */
[----:B------:R-:W-:Y:S01]  /*0d60*/  ISETP.LT.AND P2, PT, R22, 0x200, !P6 ;  /* 0x000002001600780c */ /* 0x000fe20007741270 */
[----:B------:R-:W-:Y:S02]  /*0d70*/  VIADD R17, R41, 0x3000 ;  /* 0x0000300029117836 */ /* 0x000fe40000000000 */
[----:B------:R-:W-:-:S02]  /*0d80*/  VIADD R29, R61, 0x3000 ;  /* 0x000030003d1d7836 */ /* 0x000fc40000000000 */
[----:B------:R-:W-:Y:S02]  /*0d90*/  IMAD.MOV.U32 R66, RZ, RZ, RZ ;  /* 0x000000ffff427224 */ /* 0x000fe400078e00ff */
[----:B------:R-:W-:Y:S01]  /*0da0*/  IMAD.WIDE R16, R17, 0x4, R46 ;  /* 0x0000000411107825 */ /* 0x000fe200078e022e */
[C---:B----4-:R-:W-:Y:S02]  /*0db0*/  FSETP.GT.AND P1, PT, R43.reuse, R24, PT ;  /* 0x000000182b00720b */ /* 0x050fe40003f24000 */
[----:B------:R-:W-:Y:S02]  /*0dc0*/  FSETP.NAN.AND P0, PT, R43, R43, PT ;  /* 0x0000002b2b00720b */ /* 0x000fe40003f08000 */
[----:B------:R-:W-:-:S09]  /*0dd0*/  P2R R15, PR, RZ, 0x2 ;  /* 0x00000002ff0f7803 */ /* 0x000fd20000000000 */
[----:B------:R-:W-:Y:S02]  /*0de0*/  @!P1 SEL R43, R43, R24, P0 ;  /* 0x000000182b2b9207 */ /* 0x000fe40000000000 */
[C---:B---3--:R-:W-:Y:S02]  /*0df0*/  FSETP.GT.AND P1, PT, R44.reuse, R25, PT ;  /* 0x000000192c00720b */ /* 0x048fe40003f24000 */
[----:B------:R-:W-:Y:S01]  /*0e00*/  FSETP.NAN.AND P0, PT, R44, R44, PT ;  /* 0x0000002c2c00720b */ /* 0x000fe20003f08000 */
[----:B------:R-:W-:-:S06]  /*0e10*/  IMAD.MOV.U32 R24, RZ, RZ, RZ ;  /* 0x000000ffff187224 */ /* 0x000fcc00078e00ff */
[----:B------:R1:W2:Y:S04]  /*0e20*/  @P3 LDG.E.EL R24, desc[UR6][R20.64] ;  /* 0x0000000614183981 */ /* 0x0002a8000c2e1900 */
[----:B------:R-:W-:Y:S01]  /*0e30*/  @!P1 SEL R44, R44, R25, P0 ;  /* 0x000000192c2c9207 */ /* 0x000fe20000000000 */
[----:B------:R-:W-:-:S04]  /*0e40*/  VIADD R25, R61, 0x2c00 ;  /* 0x00002c003d197836 */ /* 0x000fc80000000000 */
[----:B------:R-:W-:-:S05]  /*0e50*/  IMAD.WIDE R18, R25, 0x4, R46 ;  /* 0x0000000419127825 */ /* 0x000fca00078e022e */
[----:B------:R3:W2:Y:S01]  /*0e60*/  @P3 LDG.E.EL R65, desc[UR6][R18.64] ;  /* 0x0000000612413981 */ /* 0x0006a2000c2e1900 */
[----:B------:R-:W-:Y:S02]  /*0e70*/  IMAD.MOV.U32 R25, RZ, RZ, RZ ;  /* 0x000000ffff197224 */ /* 0x000fe400078e00ff */
[----:B-1----:R-:W-:-:S04]  /*0e80*/  IMAD.WIDE R20, R29, 0x4, R46 ;  /* 0x000000041d147825 */ /* 0x002fc800078e022e */
[----:B------:R-:W4:Y:S04]  /*0e90*/  @P2 LDG.E.EL R25, desc[UR6][R16.64] ;  /* 0x0000000610192981 */ /* 0x000f28000c2e1900 */
[----:B------:R-:W4:Y:S01]  /*0ea0*/  @P2 LDG.E.EL R66, desc[UR6][R20.64] ;  /* 0x0000000614422981 */ /* 0x000f22000c2e1900 */
[----:B------:R-:W-:Y:S01]  /*0eb0*/  P2R R32, PR, RZ, 0x2 ;  /* 0x00000002ff207803 */ /* 0x000fe20000000000 */
[----:B------:R-:W-:Y:S02]  /*0ec0*/  VIADD R22, R5, 0xd ;  /* 0x0000000d05167836 */ /* 0x000fe40000000000 */
[----:B---3--:R-:W-:Y:S02]  /*0ed0*/  VIADD R19, R41, 0x3400 ;  /* 0x0000340029137836 */ /* 0x008fe40000000000 */
[----:B------:R-:W-:-:S02]  /*0ee0*/  IMAD.MOV.U32 R29, RZ, RZ, RZ ;  /* 0x000000ffff1d7224 */ /* 0x000fc400078e00ff */
[----:B------:R-:W-:Y:S01]  /*0ef0*/  IMAD.WIDE R18, R19, 0x4, R46 ;  /* 0x0000000413127825 */ /* 0x000fe200078e022e */
[C---:B--2---:R-:W-:Y:S02]  /*0f00*/  FSETP.GT.AND P1, PT, R65.reuse, R24, PT ;  /* 0x000000184100720b */ /* 0x044fe40003f24000 */
[----:B------:R-:W-:Y:S02]  /*0f10*/  FSETP.NAN.AND P0, PT, R65, R65, PT ;  /* 0x000000414100720b */ /* 0x000fe40003f08000 */
[----:B------:R-:W-:-:S09]  /*0f20*/  P2R R33, PR, RZ, 0x2 ;  /* 0x00000002ff217803 */ /* 0x000fd20000000000 */
[----:B------:R-:W-:Y:S02]  /*0f30*/  @!P1 SEL R65, R65, R24, P0 ;  /* 0x0000001841419207 */ /* 0x000fe40000000000 */
[C---:B----4-:R-:W-:Y:S02]  /*0f40*/  FSETP.GT.AND P1, PT, R66.reuse, R25, PT ;  /* 0x000000194200720b */ /* 0x050fe40003f24000 */
[----:B------:R-:W-:Y:S02]  /*0f50*/  FSETP.NAN.AND P0, PT, R66, R66, PT ;  /* 0x000000424200720b */ /* 0x000fe40003f08000 */
[----:B------:R-:W-:Y:S01]  /*0f60*/  P2R R34, PR, RZ, 0x2 ;  /* 0x00000002ff227803 */ /* 0x000fe20000000000 */
[----:B------:R-:W-:-:S08]  /*0f70*/  IMAD.MOV.U32 R24, RZ, RZ, RZ ;  /* 0x000000ffff187224 */ /* 0x000fd000078e00ff */
[----:B------:R-:W-:Y:S02]  /*0f80*/  @!P1 SEL R66, R66, R25, P0 ;  /* 0x0000001942429207 */ /* 0x000fe40000000000 */
[----:B------:R-:W-:Y:S01]  /*0f90*/  ISETP.LT.AND P1, PT, R22, 0x200, !P6 ;  /* 0x000002001600780c */ /* 0x000fe20007721270 */
[----:B------:R-:W-:-:S04]  /*0fa0*/  VIADD R25, R61, 0x3400 ;  /* 0x000034003d197836 */ /* 0x000fc80000000000 */
[----:B------:R-:W-:-:S08]  /*0fb0*/  IMAD.WIDE R16, R25, 0x4, R46 ;  /* 0x0000000419107825 */ /* 0x000fd000078e022e */
[----:B------:R1:W2:Y:S04]  /*0fc0*/  @P1 LDG.E.EL R24, desc[UR6][R18.64] ;  /* 0x0000000612181981 */ /* 0x0002a8000c2e1900 */
[----:B------:R-:W2:Y:S01]  /*0fd0*/  @P1 LDG.E.EL R29, desc[UR6][R16.64] ;  /* 0x00000006101d1981 */ /* 0x000ea2000c2e1900 */
[----:B------:R-:W-:Y:S01]  /*0fe0*/  P2R R27, PR, RZ, 0x10 ;  /* 0x00000010ff1b7803 */ /* 0x000fe20000000000 */
[----:B------:R-:W-:Y:S02]  /*0ff0*/  VIADD R20, R5, 0xe ;  /* 0x0000000e05147836 */ /* 0x000fe40000000000 */
[----:B------:R-:W-:Y:S02]  /*1000*/  VIADD R25, R41, 0x3800 ;  /* 0x0000380029197836 */ /* 0x000fe40000000000 */
[----:B------:R-:W-:-:S02]  /*1010*/  VIADD R37, R61, 0x3800 ;  /* 0x000038003d257836 */ /* 0x000fc40000000000 */
[----:B------:R-:W-:Y:S02]  /*1020*/  IMAD.MOV.U32 R21, RZ, RZ, RZ ;  /* 0x000000ffff157224 */ /* 0x000fe400078e00ff */
[----:B------:R-:W-:Y:S02]  /*1030*/  IMAD.MOV.U32 R22, RZ, RZ, RZ ;  /* 0x000000ffff167224 */ /* 0x000fe400078e00ff */
[----:B-1----:R-:W-:Y:S01]  /*1040*/  IMAD.WIDE R18, R37, 0x4, R46 ;  /* 0x0000000425127825 */ /* 0x002fe200078e022e */
[C---:B--2---:R-:W-:Y:S02]  /*1050*/  FSETP.GT.AND P4, PT, R29.reuse, R24, PT ;  /* 0x000000181d00720b */ /* 0x044fe40003f84000 */
[----:B------:R-:W-:-:S11]  /*1060*/  FSETP.NAN.AND P0, PT, R29, R29, PT ;  /* 0x0000001d1d00720b */ /* 0x000fd60003f08000 */
[----:B------:R-:W-:Y:S02]  /*1070*/  @!P4 SEL R29, R29, R24, P0 ;  /* 0x000000181d1dc207 */ /* 0x000fe40000000000 */
[----:B------:R-:W-:Y:S01]  /*1080*/  ISETP.LT.AND P0, PT, R20, 0x200, !P6 ;  /* 0x000002001400780c */ /* 0x000fe20007701270 */
[----:B------:R-:W-:-:S12]  /*1090*/  IMAD.WIDE R24, R25, 0x4, R46 ;  /* 0x0000000419187825 */ /* 0x000fd800078e022e */
[----:B------:R-:W2:Y:S04]  /*10a0*/  @P0 LDG.E.EL R21, desc[UR6][R24.64] ;  /* 0x0000000618150981 */ /* 0x000ea8000c2e1900 */
[----:B------:R1:W2:Y:S01]  /*10b0*/  @P0 LDG.E.EL R22, desc[UR6][R18.64] ;  /* 0x0000000612160981 */ /* 0x0002a2000c2e1900 */
[----:B------:R-:W-:Y:S02]  /*10c0*/  P2R R26, PR, RZ, 0x20 ;  /* 0x00000020ff1a7803 */ /* 0x000fe40000000000 */
[----:B------:R-:W-:Y:S02]  /*10d0*/  P2R R35, PR, RZ, 0x10 ;  /* 0x00000010ff237803 */ /* 0x000fe40000000000 */
[----:B------:R-:W-:Y:S01]  /*10e0*/  CS2R R62, SRZ ;  /* 0x00000000003e7805 */ /* 0x000fe2000001ff00 */
[----:B------:R-:W-:-:S02]  /*10f0*/  IMAD.MOV.U32 R52, RZ, RZ, RZ ;  /* 0x000000ffff347224 */ /* 0x000fc400078e00ff */
[----:B------:R-:W-:-:S04]  /*1100*/  IMAD.WIDE R16, R61, 0x4, R46 ;  /* 0x000000043d107825 */ /* 0x000fc800078e022e */
[----:B-1----:R-:W-:Y:S02]  /*1110*/  VIADD R18, R5, 0xf ;  /* 0x0000000f05127836 */ /* 0x002fe40000000000 */
[----:B------:R-:W-:Y:S02]  /*1120*/  VIADD R25, R41, 0x3c00 ;  /* 0x00003c0029197836 */ /* 0x000fe40000000000 */
[----:B------:R-:W-:Y:S02]  /*1130*/  VIADD R61, R61, 0x3c00 ;  /* 0x00003c003d3d7836 */ /* 0x000fe40000000000 */
[----:B------:R-:W-:Y:S02]  /*1140*/  IMAD.MOV.U32 R40, RZ, RZ, RZ ;  /* 0x000000ffff287224 */ /* 0x000fe400078e00ff */
[----:B------:R-:W-:Y:S02]  /*1150*/  IMAD.MOV.U32 R19, RZ, RZ, RZ ;  /* 0x000000ffff137224 */ /* 0x000fe400078e00ff */
[----:B------:R-:W-:Y:S01]  /*1160*/  IMAD.WIDE R24, R25, 0x4, R46 ;  /* 0x0000000419187825 */ /* 0x000fe200078e022e */
[----:B--2---:R-:W-:-:S02]  /*1170*/  FSETP.GT.AND P5, PT, R22, R21, PT ;  /* 0x000000151600720b */ /* 0x004fc40003fa4000 */
[----:B------:R-:W-:-:S11]  /*1180*/  FSETP.NAN.AND P4, PT, R22, R22, PT ;  /* 0x000000161600720b */ /* 0x000fd60003f88000 */
[----:B------:R-:W-:Y:S02]  /*1190*/  @!P5 SEL R22, R22, R21, P4 ;  /* 0x000000151616d207 */ /* 0x000fe40002000000 */
[----:B------:R-:W-:Y:S01]  /*11a0*/  ISETP.LT.AND P4, PT, R5, 0x200, !P6 ;  /* 0x000002000500780c */ /* 0x000fe20007781270 */
[----:B------:R-:W-:Y:S01]  /*11b0*/  IMAD.WIDE R20, R41, 0x4, R46 ;  /* 0x0000000429147825 */ /* 0x000fe200078e022e */
[----:B------:R-:W-:-:S11]  /*11c0*/  ISETP.LT.AND P6, PT, R18, 0x200, !P6 ;  /* 0x000002001200780c */ /* 0x000fd600077c1270 */
[----:B------:R1:W2:Y:S04]  /*11d0*/  @P4 LDG.E.EL R63, desc[UR6][R20.64] ;  /* 0x00000006143f4981 */ /* 0x0002a8000c2e1900 */
[----:B------:R3:W2:Y:S01]  /*11e0*/  @P4 LDG.E.EL R52, desc[UR6][R16.64] ;  /* 0x0000000610344981 */ /* 0x0006a2000c2e1900 */
[----:B------:R-:W-:-:S03]  /*11f0*/  P2R R18, PR, RZ, 0x40 ;  /* 0x00000040ff127803 */ /* 0x000fc60000000000 */
[----:B------:R-:W4:Y:S01]  /*1200*/  @P6 LDG.E.EL R40, desc[UR6][R24.64] ;  /* 0x0000000618286981 */ /* 0x000f22000c2e1900 */
[----:B-1----:R-:W-:-:S05]  /*1210*/  IMAD.WIDE R20, R61, 0x4, R46 ;  /* 0x000000043d147825 */ /* 0x002fca00078e022e */
[----:B------:R1:W4:Y:S01]  /*1220*/  @P6 LDG.E.EL R19, desc[UR6][R20.64] ;  /* 0x0000000614136981 */ /* 0x000322000c2e1900 */
[----:B------:R-:W-:Y:S01]  /*1230*/  ISETP.NE.AND P6, PT, R39, RZ, PT ;  /* 0x000000ff2700720c */ /* 0x000fe20003fc5270 */
[----:B---3--:R-:W-:Y:S02]  /*1240*/  VIADD R17, R53, 0x2000 ;  /* 0x0000200035117836 */ /* 0x008fe40000000000 */
[----:B------:R-:W-:Y:S02]  /*1250*/  IMAD.MOV.U32 R61, RZ, RZ, RZ ;  /* 0x000000ffff3d7224 */ /* 0x000fe400078e00ff */
[----:B------:R-:W-:-:S08]  /*1260*/  IMAD.WIDE R16, R17, 0x4, R46 ;  /* 0x0000000411107825 */ /* 0x000fd000078e022e */
[----:B------:R3:W5:Y:S01]  /*1270*/  @P6 LDG.E.EL R61, desc[UR6][R16.64] ;  /* 0x00000006103d6981 */ /* 0x000762000c2e1900 */
[----:B------:R-:W-:Y:S02]  /*1280*/  P2R R36, PR, RZ, 0x20 ;  /* 0x00000020ff247803 */ /* 0x000fe40000000000 */
[----:B------:R-:W-:Y:S02]  /*1290*/  P2R R37, PR, RZ, 0x10 ;  /* 0x00000010ff257803 */ /* 0x000fe40000000000 */
[----:B------:R-:W-:Y:S01]  /*12a0*/  P2R R50, PR, RZ, 0x40 ;  /* 0x00000040ff327803 */ /* 0x000fe20000000000 */
[----:B-1----:R-:W-:-:S04]  /*12b0*/  VIADD R21, R53, 0x2400 ;  /* 0x0000240035157836 */ /* 0x002fc80000000000 */
[----:B------:R-:W-:-:S04]  /*12c0*/  IMAD.WIDE R20, R21, 0x4, R46 ;  /* 0x0000000415147825 */ /* 0x000fc800078e022e */
[----:B---3--:R-:W-:-:S04]  /*12d0*/  VIADD R17, R53, 0x2800 ;  /* 0x0000280035117836 */ /* 0x008fc80000000000 */
[----:B------:R-:W-:Y:S01]  /*12e0*/  IMAD.WIDE R16, R17, 0x4, R46 ;  /* 0x0000000411107825 */ /* 0x000fe200078e022e */
[C---:B--2---:R-:W-:Y:S02]  /*12f0*/  FSETP.GT.AND P5, PT, R52.reuse, R63, PT ;  /* 0x0000003f3400720b */ /* 0x044fe40003fa4000 */
[----:B------:R-:W-:Y:S02]  /*1300*/  FSETP.NAN.AND P4, PT, R52, R52, PT ;  /* 0x000000343400720b */ /* 0x000fe40003f88000 */
[----:B------:R-:W-:-:S09]  /*1310*/  P2R R38, PR, RZ, 0x20 ;  /* 0x00000020ff267803 */ /* 0x000fd20000000000 */
[----:B------:R-:W-:Y:S02]  /*1320*/  @!P5 SEL R52, R52, R63, P4 ;  /* 0x0000003f3434d207 */ /* 0x000fe40002000000 */
[C---:B----4-:R-:W-:Y:S02]  /*1330*/  FSETP.GT.AND P4, PT, R19.reuse, R40, PT ;  /* 0x000000281300720b */ /* 0x050fe40003f84000 */
[----:B------:R-:W-:-:S11]  /*1340*/  FSETP.NAN.AND P5, PT, R19, R19, PT ;  /* 0x000000131300720b */ /* 0x000fd60003fa8000 */
[----:B------:R-:W-:Y:S02]  /*1350*/  @!P4 SEL R19, R19, R40, P5 ;  /* 0x000000281313c207 */ /* 0x000fe40002800000 */
[-C--:B-----5:R-:W-:Y:S02]  /*1360*/  FSETP.GEU.AND P5, PT, R42, R61.reuse, PT ;  /* 0x0000003d2a00720b */ /* 0x0a0fe40003fae000 */
[----:B------:R-:W-:Y:S02]  /*1370*/  FSETP.NAN.AND P6, PT, R61, R61, PT ;  /* 0x0000003d3d00720b */ /* 0x000fe40003fc8000 */
[----:B------:R-:W-:-:S09]  /*1380*/  P2R R40, PR, RZ, 0x20 ;  /* 0x00000020ff287803 */ /* 0x000fd20000000000 */
[----:B------:R-:W-:Y:S02]  /*1390*/  @P5 SEL R61, R61, R42, P6 ;  /* 0x0000002a3d3d5207 */ /* 0x000fe40003000000 */
[----:B------:R-:W-:Y:S02]  /*13a0*/  ISETP.NE.AND P5, PT, R26, RZ, PT ;  /* 0x000000ff1a00720c */ /* 0x000fe40003fa5270 */
[----:B------:R-:W-:Y:S02]  /*13b0*/  P2R R39, PR, RZ, 0x10 ;  /* 0x00000010ff277803 */ /* 0x000fe40000000000 */
[----:B------:R-:W-:Y:S01]  /*13c0*/  ISETP.NE.AND P4, PT, R27, RZ, PT ;  /* 0x000000ff1b00720c */ /* 0x000fe20003f85270 */
[----:B------:R-:W-:-:S08]  /*13d0*/  IMAD.MOV.U32 R63, RZ, RZ, RZ ;  /* 0x000000ffff3f7224 */ /* 0x000fd000078e00ff */
[----:B------:R1:W2:Y:S04]  /*13e0*/  @P5 LDG.E.EL R62, desc[UR6][R20.64] ;  /* 0x00000006143e5981 */ /* 0x0002a8000c2e1900 */
[----:B------:R3:W4:Y:S01]  /*13f0*/  @P4 LDG.E.EL R63, desc[UR6][R16.64] ;  /* 0x00000006103f4981 */ /* 0x000722000c2e1900 */
[----:B-1----:R-:W-:-:S04]  /*1400*/  VIADD R21, R53, 0x2c00 ;  /* 0x00002c0035157836 */ /* 0x002fc80000000000 */
[----:B------:R-:W-:-:S05]  /*1410*/  IMAD.WIDE R20, R21, 0x4, R46 ;  /* 0x0000000415147825 */ /* 0x000fca00078e022e */
[----:B------:R-:W5:Y:S01]  /*1420*/  @P3 LDG.E.EL R64, desc[UR6][R20.64] ;  /* 0x0000000614403981 */ /* 0x000f62000c2e1900 */
[----:B------:R-:W-:Y:S02]  /*1430*/  P2R R27, PR, RZ, 0x20 ;  /* 0x00000020ff1b7803 */ /* 0x000fe40000000000 */
[----:B------:R-:W-:Y:S02]  /*1440*/  P2R R26, PR, RZ, 0x10 ;  /* 0x00000010ff1a7803 */ /* 0x000fe40000000000 */
[----:B------:R-:W-:Y:S01]  /*1450*/  P2R R25, PR, RZ, 0x8 ;  /* 0x00000008ff197803 */ /* 0x000fe20000000000 */
[----:B---3--:R-:W-:-:S04]  /*1460*/  VIADD R17, R53, 0x3000 ;  /* 0x0000300035117836 */ /* 0x008fc80000000000 */
[----:B------:R-:W-:Y:S01]  /*1470*/  IMAD.WIDE R16, R17, 0x4, R46 ;  /* 0x0000000411107825 */ /* 0x000fe200078e022e */
[-C--:B--2---:R-:W-:Y:S02]  /*1480*/  FSETP.GEU.AND P6, PT, R43, R62.reuse, PT ;  /* 0x0000003e2b00720b */ /* 0x084fe40003fce000 */
[----:B------:R-:W-:-:S11]  /*1490*/  FSETP.NAN.AND P5, PT, R62, R62, PT ;  /* 0x0000003e3e00720b */ /* 0x000fd60003fa8000 */
[----:B------:R-:W-:Y:S02]  /*14a0*/  @P6 SEL R62, R62, R43, P5 ;  /* 0x0000002b3e3e6207 */ /* 0x000fe40002800000 */
[-C--:B----4-:R-:W-:Y:S02]  /*14b0*/  FSETP.GEU.AND P5, PT, R44, R63.reuse, PT ;  /* 0x0000003f2c00720b */ /* 0x090fe40003fae000 */
[----:B------:R-:W-:-:S11]  /*14c0*/  FSETP.NAN.AND P4, PT, R63, R63, PT ;  /* 0x0000003f3f00720b */ /* 0x000fd60003f88000 */
[----:B------:R-:W-:Y:S02]  /*14d0*/  @P5 SEL R63, R63, R44, P4 ;  /* 0x0000002c3f3f5207 */ /* 0x000fe40002000000 */
[-C--:B-----5:R-:W-:Y:S02]  /*14e0*/  FSETP.GEU.AND P4, PT, R65, R64.reuse, PT ;  /* 0x000000404100720b */ /* 0x0a0fe40003f8e000 */
[----:B------:R-:W-:-:S11]  /*14f0*/  FSETP.NAN.AND P3, PT, R64, R64, PT ;  /* 0x000000404000720b */ /* 0x000fd60003f68000 */
[----:B------:R-:W-:Y:S01]  /*1500*/  @P4 SEL R64, R64, R65, P3 ;  /* 0x0000004140404207 */ /* 0x000fe20001800000 */
[----:B------:R-:W-:-:S06]  /*1510*/  IMAD.MOV.U32 R65, RZ, RZ, RZ ;  /* 0x000000ffff417224 */ /* 0x000fcc00078e00ff */
[----:B------:R1:W2:Y:S01]  /*1520*/  @P2 LDG.E.EL R65, desc[UR6][R16.64] ;  /* 0x0000000610412981 */ /* 0x0002a2000c2e1900 */
[----:B------:R-:W-:Y:S01]  /*1530*/  P2R R24, PR, RZ, 0x4 ;  /* 0x00000004ff187803 */ /* 0x000fe20000000000 */
[----:B------:R-:W-:-:S04]  /*1540*/  VIADD R21, R53, 0x3400 ;  /* 0x0000340035157836 */ /* 0x000fc80000000000 */
[----:B------:R-:W-:-:S04]  /*1550*/  IMAD.WIDE R20, R21, 0x4, R46 ;  /* 0x0000000415147825 */ /* 0x000fc800078e022e */
[----:B-1----:R-:W-:-:S04]  /*1560*/  VIADD R17, R53, 0x3800 ;  /* 0x0000380035117836 */ /* 0x002fc80000000000 */
[----:B------:R-:W-:Y:S01]  /*1570*/  IMAD.WIDE R16, R17, 0x4, R46 ;  /* 0x0000000411107825 */ /* 0x000fe200078e022e */
[-C--:B--2---:R-:W-:Y:S02]  /*1580*/  FSETP.GEU.AND P3, PT, R66, R65.reuse, PT ;  /* 0x000000414200720b */ /* 0x084fe40003f6e000 */
[----:B------:R-:W-:-:S11]  /*1590*/  FSETP.NAN.AND P2, PT, R65, R65, PT ;  /* 0x000000414100720b */ /* 0x000fd60003f48000 */
[----:B------:R-:W-:Y:S02]  /*15a0*/  @P3 SEL R65, R65, R66, P2 ;  /* 0x0000004241413207 */ /* 0x000fe40001000000 */
[----:B------:R-:W-:-:S06]  /*15b0*/  CS2R R66, SRZ ;  /* 0x0000000000427805 */ /* 0x000fcc000001ff00 */
[----:B------:R-:W2:Y:S04]  /*15c0*/  @P1 LDG.E.EL R66, desc[UR6][R20.64] ;  /* 0x0000000614421981 */ /* 0x000ea8000c2e1900 */
[----:B------:R-:W3:Y:S01]  /*15d0*/  @P0 LDG.E.EL R67, desc[UR6][R16.64] ;  /* 0x0000000610430981 */ /* 0x000ee2000c2e1900 */
[----:B------:R-:W-:Y:S02]  /*15e0*/  ISETP.NE.AND P2, PT, R31, RZ, PT ;  /* 0x000000ff1f00720c */ /* 0x000fe40003f45270 */
[----:B------:R-:W-:Y:S02]  /*15f0*/  P2R R43, PR, RZ, 0x10 ;  /* 0x00000010ff2b7803 */ /* 0x000fe40000000000 */
[----:B------:R-:W-:Y:S02]  /*1600*/  P2R R31, PR, RZ, 0x4 ;  /* 0x00000004ff1f7803 */ /* 0x000fe40000000000 */
[----:B------:R-:W-:-:S02]  /*1610*/  P2R R44, PR, RZ, 0x8 ;  /* 0x00000008ff2c7803 */ /* 0x000fc40000000000 */
[----:B------:R-:W-:Y:S02]  /*1620*/  ISETP.NE.AND P2, PT, R51, RZ, PT ;  /* 0x000000ff3300720c */ /* 0x000fe40003f45270 */
[----:B------:R-:W-:Y:S02]  /*1630*/  ISETP.NE.AND P3, PT, R54, RZ, PT ;  /* 0x000000ff3600720c */ /* 0x000fe40003f65270 */
[----:B------:R-:W-:Y:S02]  /*1640*/  P2R R51, PR, RZ, 0x4 ;  /* 0x00000004ff337803 */ /* 0x000fe40000000000 */
[----:B------:R-:W-:Y:S02]  /*1650*/  ISETP.NE.AND P2, PT, R45, RZ, PT ;  /* 0x000000ff2d00720c */ /* 0x000fe40003f45270 */
[----:B------:R-:W-:Y:S02]  /*1660*/  P2R R75, PR, RZ, 0x8 ;  /* 0x00000008ff4b7803 */ /* 0x000fe40000000000 */
[----:B------:R-:W-:-:S02]  /*1670*/  P2R R74, PR, RZ, 0x4 ;  /* 0x00000004ff4a7803 */ /* 0x000fc40000000000 */
[----:B------:R-:W-:Y:S02]  /*1680*/  P2R R41, PR, RZ, 0x40 ;  /* 0x00000040ff297803 */ /* 0x000fe40000000000 */
[----:B------:R-:W-:Y:S02]  /*1690*/  ISETP.NE.AND P6, PT, R49, RZ, PT ;  /* 0x000000ff3100720c */ /* 0x000fe40003fc5270 */
[----:B------:R-:W-:Y:S02]  /*16a0*/  P2R R42, PR, RZ, 0x20 ;  /* 0x00000020ff2a7803 */ /* 0x000fe40000000000 */
[----:B------:R-:W-:Y:S02]  /*16b0*/  ISETP.NE.AND P5, PT, R48, RZ, PT ;  /* 0x000000ff3000720c */ /* 0x000fe40003fa5270 */
[----:B--2---:R-:W-:Y:S02]  /*16c0*/  FSETP.GEU.AND P4, PT, R29, R66, PT ;  /* 0x000000421d00720b */ /* 0x004fe40003f8e000 */
[----:B---3--:R-:W-:-:S02]  /*16d0*/  FSETP.GEU.AND P3, PT, R22, R67, PT ;  /* 0x000000431600720b */ /* 0x008fc40003f6e000 */
[----:B------:R-:W-:Y:S02]  /*16e0*/  FSETP.NAN.AND P2, PT, R66, R66, PT ;  /* 0x000000424200720b */ /* 0x000fe40003f48000 */
[----:B------:R-:W-:-:S07]  /*16f0*/  P2R R54, PR, RZ, 0x8 ;  /* 0x00000008ff367803 */ /* 0x000fce0000000000 */
[----:B------:R-:W-:Y:S02]  /*1700*/  @P4 SEL R66, R66, R29, P2 ;  /* 0x0000001d42424207 */ /* 0x000fe40001000000 */
[----:B------:R-:W-:-:S04]  /*1710*/  FSETP.NAN.AND P2, PT, R67, R67, PT ;  /* 0x000000434300720b */ /* 0x000fc80003f48000 */
[----:B------:R-:W-:Y:S02]  /*1720*/  @P3 SEL R67, R67, R22, P2 ;  /* 0x0000001643433207 */ /* 0x000fe40001000000 */
[----:B------:R-:W-:Y:S01]  /*1730*/  ISETP.NE.AND P3, PT, R75, RZ, PT ;  /* 0x000000ff4b00720c */ /* 0x000fe20003f65270 */
[----:B------:R-:W-:Y:S01]  /*1740*/  VIADD R75, R23, 0x21 ;  /* 0x00000021174b7836 */ /* 0x000fe20000000000 */
[----:B------:R-:W-:-:S03]  /*1750*/  ISETP.NE.AND P2, PT, R74, RZ, PT ;  /* 0x000000ff4a00720c */ /* 0x000fc60003f45270 */
[----:B------:R-:W-:-:S04]  /*1760*/  IMAD R75, R2, 0x4000, R75 ;  /* 0x00004000024b7824 */ /* 0x000fc800078e024b */
[----:B------:R-:W-:Y:S02]  /*1770*/  VIADD R21, R75, 0x400 ;  /* 0x000004004b157836 */ /* 0x000fe40000000000 */
[----:B------:R-:W-:Y:S02]  /*1780*/  IMAD.MOV.U32 R29, RZ, RZ, RZ ;  /* 0x000000ffff1d7224 */ /* 0x000fe400078e00ff */
[----:B------:R-:W-:-:S05]  /*1790*/  IMAD.WIDE R20, R21, 0x4, R46 ;  /* 0x0000000415147825 */ /* 0x000fca00078e022e */
[----:B------:R1:W2:Y:S01]  /*17a0*/  @P2 LDG.E.EL R29, desc[UR6][R20.64] ;  /* 0x00000006141d2981 */ /* 0x0002a2000c2e1900 */
[----:B------:R-:W-:Y:S01]  /*17b0*/  ISETP.NE.AND P2, PT, R51, RZ, PT ;  /* 0x000000ff3300720c */ /* 0x000fe20003f45270 */
[----:B------:R-:W-:Y:S01]  /*17c0*/  VIADD R23, R75, 0x800 ;  /* 0x000008004b177836 */ /* 0x000fe20000000000 */
[----:B------:R-:W-:Y:S02]  /*17d0*/  P2R R45, PR, RZ, 0x10 ;  /* 0x00000010ff2d7803 */ /* 0x000fe40000000000 */
[----:B------:R-:W-:Y:S01]  /*17e0*/  ISETP.NE.AND P4, PT, R30, RZ, PT ;  /* 0x000000ff1e00720c */ /* 0x000fe20003f85270 */
[----:B------:R-:W-:Y:S02]  /*17f0*/  IMAD.MOV.U32 R30, RZ, RZ, RZ ;  /* 0x000000ffff1e7224 */ /* 0x000fe400078e00ff */
[----:B------:R-:W-:-:S06]  /*1800*/  IMAD.WIDE R16, R23, 0x4, R46 ;  /* 0x0000000417107825 */ /* 0x000fcc00078e022e */
[----:B------:R3:W4:Y:S01]  /*1810*/  @P2 LDG.E.EL R30, desc[UR6][R16.64] ;  /* 0x00000006101e2981 */ /* 0x000722000c2e1900 */
[----:B------:R-:W-:Y:S01]  /*1820*/  ISETP.NE.AND P2, PT, R31, RZ, PT ;  /* 0x000000ff1f00720c */ /* 0x000fe20003f45270 */
[----:B------:R-:W-:Y:S02]  /*1830*/  VIADD R23, R75, 0xc00 ;  /* 0x00000c004b177836 */ /* 0x000fe40000000000 */
[----:B------:R-:W-:Y:S02]  /*1840*/  IMAD.MOV.U32 R31, RZ, RZ, RZ ;  /* 0x000000ffff1f7224 */ /* 0x000fe400078e00ff */
[----:B------:R-:W-:-:S04]  /*1850*/  IMAD.WIDE R22, R23, 0x4, R46 ;  /* 0x0000000417167825 */ /* 0x000fc800078e022e */
[----:B------:R-:W-:-:S04]  /*1860*/  VIADD R49, R75, 0x1000 ;  /* 0x000010004b317836 */ /* 0x000fc80000000000 */
[----:B------:R5:W2:Y:S01]  /*1870*/  @P2 LDG.E.EL R31, desc[UR6][R22.64] ;  /* 0x00000006161f2981 */ /* 0x000aa2000c2e1900 */
[----:B------:R-:W-:Y:S01]  /*1880*/  ISETP.NE.AND P2, PT, R24, RZ, PT ;  /* 0x000000ff1800720c */ /* 0x000fe20003f45270 */
[----:B------:R-:W-:Y:S02]  /*1890*/  IMAD.MOV.U32 R24, RZ, RZ, RZ ;  /* 0x000000ffff187224 */ /* 0x000fe400078e00ff */
[----:B-1----:R-:W-:-:S04]  /*18a0*/  IMAD.WIDE R20, R49, 0x4, R46 ;  /* 0x0000000431147825 */ /* 0x002fc800078e022e */
[----:B------:R-:W-:Y:S01]  /*18b0*/  VIADD R49, R75, 0x1400 ;  /* 0x000014004b317836 */ /* 0x000fe20000000000 */
[----:B------:R1:W2:Y:S01]  /*18c0*/  @P3 LDG.E.EL R24, desc[UR6][R20.64] ;  /* 0x0000000614183981 */ /* 0x0002a2000c2e1900 */
[----:B------:R-:W-:Y:S01]  /*18d0*/  ISETP.NE.AND P3, PT, R25, RZ, PT ;  /* 0x000000ff1900720c */ /* 0x000fe20003f65270 */
[----:B------:R-:W-:Y:S02]  /*18e0*/  IMAD.MOV.U32 R25, RZ, RZ, RZ ;  /* 0x000000ffff197224 */ /* 0x000fe400078e00ff */
[----:B---3--:R-:W-:-:S04]  /*18f0*/  IMAD.WIDE R16, R49, 0x4, R46 ;  /* 0x0000000431107825 */ /* 0x008fc800078e022e */
[----:B------:R-:W-:Y:S01]  /*1900*/  VIADD R49, R75, 0x1800 ;  /* 0x000018004b317836 */ /* 0x000fe20000000000 */
[----:B------:R3:W2:Y:S01]  /*1910*/  @P4 LDG.E.EL R25, desc[UR6][R16.64] ;  /* 0x0000000610194981 */ /* 0x0006a2000c2e1900 */
[----:B------:R-:W-:Y:S01]  /*1920*/  ISETP.NE.AND P4, PT, R26, RZ, PT ;  /* 0x000000ff1a00720c */ /* 0x000fe20003f85270 */
[----:B------:R-:W-:Y:S02]  /*1930*/  IMAD.MOV.U32 R26, RZ, RZ, RZ ;  /* 0x000000ffff1a7224 */ /* 0x000fe400078e00ff */
[----:B-----5:R-:W-:-:S04]  /*1940*/  IMAD.WIDE R22, R49, 0x4, R46 ;  /* 0x0000000431167825 */ /* 0x020fc800078e022e */
[----:B------:R-:W-:Y:S01]  /*1950*/  VIADD R49, R75, 0x1c00 ;  /* 0x00001c004b317836 */ /* 0x000fe20000000000 */
[----:B------:R5:W2:Y:S01]  /*1960*/  @P5 LDG.E.EL R26, desc[UR6][R22.64] ;  /* 0x00000006161a5981 */ /* 0x000aa2000c2e1900 */
[----:B------:R-:W-:Y:S01]  /*1970*/  ISETP.NE.AND P5, PT, R27, RZ, PT ;  /* 0x000000ff1b00720c */ /* 0x000fe20003fa5270 */
[----:B------:R-:W-:Y:S02]  /*1980*/  IMAD.MOV.U32 R27, RZ, RZ, RZ ;  /* 0x000000ffff1b7224 */ /* 0x000fe400078e00ff */
[----:B------:R-:W-:-:S05]  /*1990*/  IMAD.WIDE R48, R49, 0x4, R46 ;  /* 0x0000000431307825 */ /* 0x000fca00078e022e */
[----:B------:R5:W2:Y:S01]  /*19a0*/  @P6 LDG.E.EL R27, desc[UR6][R48.64] ;  /* 0x00000006301b6981 */ /* 0x000aa2000c2e1900 */
[----:B------:R-:W-:Y:S01]  /*19b0*/  ISETP.NE.AND P6, PT, R50, RZ, PT ;  /* 0x000000ff3200720c */ /* 0x000fe20003fc5270 */
[C---:B-1----:R-:W-:Y:S02]  /*19c0*/  VIADD R21, R75.reuse, 0x2000 ;  /* 0x000020004b157836 */ /* 0x042fe40000000000 */
[----:B------:R-:W-:Y:S02]  /*19d0*/  VIADD R51, R75, 0x2400 ;  /* 0x000024004b337836 */ /* 0x000fe40000000000 */
[----:B------:R-:W-:Y:S02]  /*19e0*/  IMAD.MOV.U32 R20, RZ, RZ, RZ ;  /* 0x000000ffff147224 */ /* 0x000fe400078e00ff */
[----:B---3--:R-:W-:-:S04]  /*19f0*/  IMAD.WIDE R16, R21, 0x4, R46 ;  /* 0x0000000415107825 */ /* 0x008fc800078e022e */
[----:B------:R-:W-:Y:S02]  /*1a00*/  IMAD.MOV.U32 R21, RZ, RZ, RZ ;  /* 0x000000ffff157224 */ /* 0x000fe400078e00ff */
[--C-:B------:R-:W-:Y:S01]  /*1a10*/  IMAD.WIDE R50, R51, 0x4, R46.reuse ;  /* 0x0000000433327825 */ /* 0x100fe200078e022e */
[----:B------:R1:W3:Y:S03]  /*1a20*/  @P6 LDG.E.EL R20, desc[UR6][R16.64] ;  /* 0x0000000610146981 */ /* 0x0002e6000c2e1900 */
[C---:B-----5:R-:W-:Y:S01]  /*1a30*/  VIADD R23, R75.reuse, 0x2800 ;  /* 0x000028004b177836 */ /* 0x060fe20000000000 */
[----:B------:R5:W2:Y:S01]  /*1a40*/  @P5 LDG.E.EL R21, desc[UR6][R50.64] ;  /* 0x0000000632155981 */ /* 0x000aa2000c2e1900 */
[----:B------:R-:W-:Y:S01]  /*1a50*/  VIADD R77, R75, 0x2c00 ;  /* 0x00002c004b4d7836 */ /* 0x000fe20000000000 */
[----:B------:R-:W-:Y:S01]  /*1a60*/  ISETP.NE.AND P5, PT, R37, RZ, PT ;  /* 0x000000ff2500720c */ /* 0x000fe20003fa5270 */
[----:B0-----:R-:W-:-:S04]  /*1a70*/  IMAD.WIDE R48, R23, 0x4, R46 ;  /* 0x0000000417307825 */ /* 0x001fc800078e022e */
[----:B-1----:R-:W-:Y:S02]  /*1a80*/  VIADD R17, R75, 0x3000 ;  /* 0x000030004b117836 */ /* 0x002fe40000000000 */
[----:B------:R-:W-:Y:S02]  /*1a90*/  IMAD.MOV.U32 R23, RZ, RZ, RZ ;  /* 0x000000ffff177224 */ /* 0x000fe400078e00ff */
[----:B------:R-:W-:-:S04]  /*1aa0*/  IMAD.WIDE R76, R77, 0x4, R46 ;  /* 0x000000044d4c7825 */ /* 0x000fc800078e022e */
[----:B------:R-:W-:Y:S01]  /*1ab0*/  IMAD.MOV.U32 R16, RZ, RZ, RZ ;  /* 0x000000ffff107224 */ /* 0x000fe200078e00ff */
[----:B------:R0:W2:Y:S01]  /*1ac0*/  @P3 LDG.E.EL R23, desc[UR6][R76.64] ;  /* 0x000000064c173981 */ /* 0x0000a2000c2e1900 */
[----:B-----5:R-:W-:-:S05]  /*1ad0*/  IMAD.WIDE R50, R17, 0x4, R46 ;  /* 0x0000000411327825 */ /* 0x020fca00078e022e */
[----:B------:R1:W5:Y:S01]  /*1ae0*/  @P2 LDG.E.EL R16, desc[UR6][R50.64] ;  /* 0x0000000632102981 */ /* 0x000362000c2e1900 */
[----:B0-----:R-:W-:Y:S02]  /*1af0*/  IMAD.MOV.U32 R77, RZ, RZ, RZ ;  /* 0x000000ffff4d7224 */ /* 0x001fe400078e00ff */
[----:B-1----:R-:W-:-:S05]  /*1b00*/  IMAD.WIDE R50, R53, 0x4, R46 ;  /* 0x0000000435327825 */ /* 0x002fca00078e022e */
[----:B------:R-:W2:Y:S01]  /*1b10*/  @P5 LDG.E.EL R77, desc[UR6][R50.64] ;  /* 0x00000006324d5981 */ /* 0x000ea2000c2e1900 */
[----:B------:R-:W-:Y:S01]  /*1b20*/  IMAD.MOV.U32 R22, RZ, RZ, RZ ;  /* 0x000000ffff167224 */ /* 0x000fe200078e00ff */
[----:B------:R-:W-:Y:S01]  /*1b30*/  ISETP.NE.AND P6, PT, R18, RZ, PT ;  /* 0x000000ff1200720c */ /* 0x000fe20003fc5270 */
[C---:B------:R-:W-:Y:S02]  /*1b40*/  VIADD R18, R75.reuse, 0x3400 ;  /* 0x000034004b127836 */ /* 0x040fe40000000000 */
[----:B------:R-:W-:Y:S02]  /*1b50*/  IMAD.MOV.U32 R17, RZ, RZ, RZ ;  /* 0x000000ffff117224 */ /* 0x000fe400078e00ff */
[----:B------:R0:W3:Y:S01]  /*1b60*/  @P4 LDG.E.EL R22, desc[UR6][R48.64] ;  /* 0x0000000630164981 */ /* 0x0000e2000c2e1900 */
[----:B------:R-:W-:Y:S02]  /*1b70*/  VIADD R74, R75, 0x3800 ;  /* 0x000038004b4a7836 */ /* 0x000fe40000000000 */
[----:B0-----:R-:W-:-:S05]  /*1b80*/  IMAD.WIDE R48, R18, 0x4, R46 ;  /* 0x0000000412307825 */ /* 0x001fca00078e022e */
[----:B------:R0:W3:Y:S01]  /*1b90*/  @P1 LDG.E.EL R17, desc[UR6][R48.64] ;  /* 0x0000000630111981 */ /* 0x0000e2000c2e1900 */
[----:B------:R-:W-:Y:S02]  /*1ba0*/  IMAD.MOV.U32 R18, RZ, RZ, RZ ;  /* 0x000000ffff127224 */ /* 0x000fe400078e00ff */
[----:B------:R-:W-:Y:S02]  /*1bb0*/  VIADD R53, R53, 0x3c00 ;  /* 0x00003c0035357836 */ /* 0x000fe40000000000 */
[----:B0-----:R-:W-:-:S05]  /*1bc0*/  IMAD.WIDE R48, R74, 0x4, R46 ;  /* 0x000000044a307825 */ /* 0x001fca00078e022e */
[----:B------:R0:W4:Y:S01]  /*1bd0*/  @P0 LDG.E.EL R18, desc[UR6][R48.64] ;  /* 0x0000000630120981 */ /* 0x000122000c2e1900 */
[----:B------:R-:W-:Y:S01]  /*1be0*/  IMAD.MOV.U32 R74, RZ, RZ, RZ ;  /* 0x000000ffff4a7224 */ /* 0x000fe200078e00ff */
[-C--:B--2---:R-:W-:Y:S02]  /*1bf0*/  FSETP.GEU.AND P1, PT, R52, R77.reuse, PT ;  /* 0x0000004d3400720b */ /* 0x084fe40003f2e000 */
[----:B------:R-:W-:-:S11]  /*1c00*/  FSETP.NAN.AND P0, PT, R77, R77, PT ;  /* 0x0000004d4d00720b */ /* 0x000fd60003f08000 */
[----:B------:R-:W-:Y:S01]  /*1c10*/  @P1 SEL R77, R77, R52, P0 ;  /* 0x000000344d4d1207 */ /* 0x000fe20000000000 */
[----:B------:R-:W-:-:S05]  /*1c20*/  IMAD.WIDE R52, R53, 0x4, R46 ;  /* 0x0000000435347825 */ /* 0x000fca00078e022e */
[----:B------:R-:W2:Y:S01]  /*1c30*/  @P6 LDG.E.EL R74, desc[UR6][R52.64] ;  /* 0x00000006344a6981 */ /* 0x000ea2000c2e1900 */
[----:B------:R-:W-:Y:S01]  /*1c40*/  P2R R50, PR, RZ, 0x2 ;  /* 0x00000002ff327803 */ /* 0x000fe20000000000 */
[----:B0-----:R-:W-:-:S04]  /*1c50*/  VIADD R49, R75, 0x3c00 ;  /* 0x00003c004b317836 */ /* 0x001fc80000000000 */
[----:B------:R-:W-:Y:S01]  /*1c60*/  IMAD.WIDE R48, R49, 0x4, R46 ;  /* 0x0000000431307825 */ /* 0x000fe200078e022e */
[----:B---3--:R-:W-:-:S03]  /*1c70*/  FSETP.GEU.AND P2, PT, R61, R20, PT ;  /* 0x000000143d00720b */ /* 0x008fc60003f4e000 */
[----:B------:R-:W-:Y:S01]  /*1c80*/  IMAD.WIDE R46, R75, 0x4, R46 ;  /* 0x000000044b2e7825 */ /* 0x000fe200078e022e */
[-C--:B--2---:R-:W-:Y:S02]  /*1c90*/  FSETP.GEU.AND P1, PT, R19, R74.reuse, PT ;  /* 0x0000004a1300720b */ /* 0x084fe40003f2e000 */
[----:B------:R-:W-:Y:S02]  /*1ca0*/  FSETP.NAN.AND P0, PT, R74, R74, PT ;  /* 0x0000004a4a00720b */ /* 0x000fe40003f08000 */
[----:B------:R-:W-:-:S09]  /*1cb0*/  P2R R51, PR, RZ, 0x2 ;  /* 0x00000002ff337803 */ /* 0x000fd20000000000 */
[----:B------:R-:W-:Y:S02]  /*1cc0*/  @P1 SEL R74, R74, R19, P0 ;  /* 0x000000134a4a1207 */ /* 0x000fe40000000000 */
[-C--:B------:R-:W-:Y:S01]  /*1cd0*/  FSETP.GEU.AND P1, PT, R60, R29.reuse, PT ;  /* 0x0000001d3c00720b */ /* 0x080fe20003f2e000 */
[----:B------:R-:W-:Y:S01]  /*1ce0*/  IMAD.MOV.U32 R19, RZ, RZ, RZ ;  /* 0x000000ffff137224 */ /* 0x000fe200078e00ff */
[----:B------:R-:W-:-:S05]  /*1cf0*/  FSETP.NAN.AND P0, PT, R29, R29, PT ;  /* 0x0000001d1d00720b */ /* 0x000fca0003f08000 */
[----:B------:R0:W2:Y:S06]  /*1d00*/  @P6 LDG.E.EL R19, desc[UR6][R48.64] ;  /* 0x0000000630136981 */ /* 0x0000ac000c2e1900 */
[----:B------:R-:W-:Y:S02]  /*1d10*/  @P1 SEL R29, R29, R60, P0 ;  /* 0x0000003c1d1d1207 */ /* 0x000fe40000000000 */
[----:B0-----:R-:W-:Y:S02]  /*1d20*/  P2R R48, PR, RZ, 0x2 ;  /* 0x00000002ff307803 */ /* 0x001fe40000000000 */
[----:B----4-:R-:W-:-:S02]  /*1d30*/  FSETP.GEU.AND P1, PT, R59, R30, PT ;  /* 0x0000001e3b00720b */ /* 0x010fc40003f2e000 */
[----:B------:R-:W-:Y:S02]  /*1d40*/  FSETP.NAN.AND P0, PT, R30, R30, PT ;  /* 0x0000001e1e00720b */ /* 0x000fe40003f08000 */
[----:B------:R-:W-:-:S09]  /*1d50*/  P2R R49, PR, RZ, 0x2 ;  /* 0x00000002ff317803 */ /* 0x000fd20000000000 */
[----:B------:R-:W-:Y:S02]  /*1d60*/  @P1 SEL R30, R30, R59, P0 ;  /* 0x0000003b1e1e1207 */ /* 0x000fe40000000000 */
[-C--:B------:R-:W-:Y:S02]  /*1d70*/  FSETP.GEU.AND P1, PT, R58, R31.reuse, PT ;  /* 0x0000001f3a00720b */ /* 0x080fe40003f2e000 */
        /* <DEDUP_REMOVED lines=19> */
[----:B------:R-:W-:-:S04]  /*1eb0*/  FSETP.NAN.AND P0, PT, R20, R20, PT ;  /* 0x000000141400720b */ /* 0x000fc80003f08000 */
[----:B------:R-:W-:Y:S02]  /*1ec0*/  @P2 SEL R20, R20, R61, P0 ;  /* 0x0000003d14142207 */ /* 0x000fe40000000000 */
[----:B------:R-:W-:-:S04]  /*1ed0*/  ISETP.NE.AND P2, PT, R73, RZ, PT ;  /* 0x000000ff4900720c */ /* 0x000fc80003f45270 */
[----:B------:R-:W-:Y:S02]  /*1ee0*/  P2R R61, PR, RZ, 0x4 ;  /* 0x00000004ff3d7803 */ /* 0x000fe40000000000 */
[----:B------:R-:W-:Y:S01]  /*1ef0*/  ISETP.NE.AND P2, PT, R37, RZ, PT ;  /* 0x000000ff2500720c */ /* 0x000fe20003f45270 */
[----:B------:R-:W-:-:S12]  /*1f00*/  IMAD.MOV.U32 R28, RZ, RZ, RZ ;  /* 0x000000ffff1c7224 */ /* 0x000fd800078e00ff */
[----:B------:R-:W3:Y:S01]  /*1f10*/  @P2 LDG.E.EL R28, desc[UR6][R46.64] ;  /* 0x000000062e1c2981 */ /* 0x000ee2000c2e1900 */
[----:B------:R-:W-:Y:S02]  /*1f20*/  P2R R55, PR, RZ, 0x2 ;  /* 0x00000002ff377803 */ /* 0x000fe40000000000 */
[-C--:B------:R-:W-:Y:S02]  /*1f30*/  FSETP.GEU.AND P1, PT, R62, R21.reuse, PT ;  /* 0x000000153e00720b */ /* 0x080fe40003f2e000 */
[----:B------:R-:W-:Y:S02]  /*1f40*/  FSETP.NAN.AND P0, PT, R21, R21, PT ;  /* 0x000000151500720b */ /* 0x000fe40003f08000 */
[----:B------:R-:W-:-:S09]  /*1f50*/  FSETP.GEU.AND P4, PT, R64, R23, PT ;  /* 0x000000174000720b */ /* 0x000fd20003f8e000 */
[----:B------:R-:W-:Y:S02]  /*1f60*/  @P1 SEL R21, R21, R62, P0 ;  /* 0x0000003e15151207 */ /* 0x000fe40000000000 */
[-C--:B------:R-:W-:Y:S02]  /*1f70*/  FSETP.GEU.AND P0, PT, R63, R22.reuse, PT ;  /* 0x000000163f00720b */ /* 0x080fe40003f0e000 */
[----:B------:R-:W-:-:S11]  /*1f80*/  FSETP.NAN.AND P3, PT, R22, R22, PT ;  /* 0x000000161600720b */ /* 0x000fd60003f68000 */
[----:B------:R-:W-:Y:S02]  /*1f90*/  @P0 SEL R22, R22, R63, P3 ;  /* 0x0000003f16160207 */ /* 0x000fe40001800000 */
[----:B------:R-:W-:-:S04]  /*1fa0*/  FSETP.NAN.AND P3, PT, R23, R23, PT ;  /* 0x000000171700720b */ /* 0x000fc80003f68000 */
[----:B------:R-:W-:Y:S02]  /*1fb0*/  @P4 SEL R23, R23, R64, P3 ;  /* 0x0000004017174207 */ /* 0x000fe40001800000 */
[-C--:B-----5:R-:W-:Y:S02]  /*1fc0*/  FSETP.GEU.AND P3, PT, R65, R16.reuse, PT ;  /* 0x000000104100720b */ /* 0x0a0fe40003f6e000 */
[----:B------:R-:W-:Y:S02]  /*1fd0*/  P2R R62, PR, RZ, 0x10 ;  /* 0x00000010ff3e7803 */ /* 0x000fe40000000000 */
[----:B------:R-:W-:-:S09]  /*1fe0*/  FSETP.NAN.AND P4, PT, R16, R16, PT ;  /* 0x000000101000720b */ /* 0x000fd20003f88000 */
[----:B------:R-:W-:Y:S02]  /*1ff0*/  @P3 SEL R16, R16, R65, P4 ;  /* 0x0000004110103207 */ /* 0x000fe40002000000 */
[-C--:B------:R-:W-:Y:S02]  /*2000*/  FSETP.GEU.AND P4, PT, R66, R17.reuse, PT ;  /* 0x000000114200720b */ /* 0x080fe40003f8e000 */
[----:B------:R-:W-:-:S11]  /*2010*/  FSETP.NAN.AND P5, PT, R17, R17, PT ;  /* 0x000000111100720b */ /* 0x000fd60003fa8000 */
[----:B------:R-:W-:Y:S02]  /*2020*/  @P4 SEL R17, R17, R66, P5 ;  /* 0x0000004211114207 */ /* 0x000fe40002800000 */
[-C--:B------:R-:W-:Y:S02]  /*2030*/  FSETP.GEU.AND P5, PT, R67, R18.reuse, PT ;  /* 0x000000124300720b */ /* 0x080fe40003fae000 */
[----:B------:R-:W-:-:S11]  /*2040*/  FSETP.NAN.AND P6, PT, R18, R18, PT ;  /* 0x000000121200720b */ /* 0x000fd60003fc8000 */
[----:B------:R-:W-:Y:S02]  /*2050*/  @P5 SEL R18, R18, R67, P6 ;  /* 0x0000004312125207 */ /* 0x000fe40003000000 */
[----:B------:R-:W-:Y:S02]  /*2060*/  P2R R63, PR, RZ, 0x8 ;  /* 0x00000008ff3f7803 */ /* 0x000fe40000000000 */
[----:B------:R-:W-:Y:S02]  /*2070*/  ISETP.NE.AND P3, PT, R70, RZ, PT ;  /* 0x000000ff4600720c */ /* 0x000fe40003f65270 */
[----:B------:R-:W-:Y:S02]  /*2080*/  P2R R65, PR, RZ, 0x10 ;  /* 0x00000010ff417803 */ /* 0x000fe40000000000 */
[----:B------:R-:W-:Y:S02]  /*2090*/  ISETP.NE.AND P4, PT, R69, RZ, PT ;  /* 0x000000ff4500720c */ /* 0x000fe40003f85270 */
[----:B------:R-:W-:-:S02]  /*20a0*/  P2R R67, PR, RZ, 0x20 ;  /* 0x00000020ff437803 */ /* 0x000fc40000000000 */
[----:B------:R-:W-:Y:S02]  /*20b0*/  ISETP.NE.AND P5, PT, R68, RZ, PT ;  /* 0x000000ff4400720c */ /* 0x000fe40003fa5270 */
[----:B------:R-:W-:Y:S02]  /*20c0*/  P2R R60, PR, RZ, 0x1 ;  /* 0x00000001ff3c7803 */ /* 0x000fe40000000000 */
[----:B------:R-:W-:Y:S02]  /*20d0*/  ISETP.NE.AND P0, PT, R71, RZ, PT ;  /* 0x000000ff4700720c */ /* 0x000fe40003f05270 */
[----:B------:R-:W-:Y:S02]  /*20e0*/  P2R R59, PR, RZ, 0x2 ;  /* 0x00000002ff3b7803 */ /* 0x000fe40000000000 */
[----:B------:R-:W-:Y:S02]  /*20f0*/  ISETP.NE.AND P1, PT, R72, RZ, PT ;  /* 0x000000ff4800720c */ /* 0x000fe40003f25270 */
[----:B---3--:R-:W-:-:S02]  /*2100*/  FSETP.GEU.AND P2, PT, R77, R28, PT ;  /* 0x0000001c4d00720b */ /* 0x008fc40003f4e000 */
[----:B------:R-:W-:Y:S02]  /*2110*/  FSETP.NAN.AND P6, PT, R28, R28, PT ;  /* 0x0000001c1c00720b */ /* 0x000fe40003fc8000 */
[----:B------:R-:W-:-:S09]  /*2120*/  P2R R70, PR, RZ, 0x4 ;  /* 0x00000004ff467803 */ /* 0x000fd20000000000 */
[----:B------:R-:W-:Y:S02]  /*2130*/  @P2 SEL R28, R28, R77, P6 ;  /* 0x0000004d1c1c2207 */ /* 0x000fe40003000000 */
[-C--:B--2---:R-:W-:Y:S02]  /*2140*/  FSETP.GEU.AND P6, PT, R74, R19.reuse, PT ;  /* 0x000000134a00720b */ /* 0x084fe40003fce000 */
[----:B------:R-:W-:Y:S02]  /*2150*/  FSETP.NAN.AND P2, PT, R19, R19, PT ;  /* 0x000000131300720b */ /* 0x000fe40003f48000 */
[----:B------:R-:W-:-:S09]  /*2160*/  P2R R69, PR, RZ, 0x40 ;  /* 0x00000040ff457803 */ /* 0x000fd20000000000 */
[----:B------:R-:W-:Y:S02]  /*2170*/  @P6 SEL R19, R19, R74, P2 ;  /* 0x0000004a13136207 */ /* 0x000fe40001000000 */
[----:B------:R-:W-:-:S04]  /*2180*/  ISETP.NE.AND P6, PT, R38, RZ, PT ;  /* 0x000000ff2600720c */ /* 0x000fc80003fc5270 */
[----:B------:R-:W-:Y:S02]  /*2190*/  SEL R68, RZ, 0x1, !P6 ;  /* 0x00000001ff447807 */ /* 0x000fe40007000000 */
[----:B------:R-:W-:-:S04]  /*21a0*/  ISETP.NE.AND P6, PT, R48, RZ, PT ;  /* 0x000000ff3000720c */ /* 0x000fc80003fc5270 */
[----:B------:R-:W-:Y:S02]  /*21b0*/  P2R R48, PR, RZ, 0x40 ;  /* 0x00000040ff307803 */ /* 0x000fe40000000000 */
        /* <DEDUP_REMOVED lines=47> */
[----:B------:R-:W-:Y:S02]  /*24b0*/  SEL R9, RZ, 0x1, !P6 ;  /* 0x00000001ff097807 */ /* 0x000fe40007000000 */
        /* <DEDUP_REMOVED lines=14> */
[----:B------:R-:W-:Y:S02]  /*25a0*/  ISETP.NE.AND P6, PT, R50, RZ, PT ;  /* 0x000000ff3200720c */ /* 0x000fe40003fc5270 */
[----:B------:R-:W-:Y:S02]  /*25b0*/  SEL R66, RZ, 0x1, !P5 ;  /* 0x00000001ff427807 */ /* 0x000fe40006800000 */
[----:B------:R-:W-:Y:S02]  /*25c0*/  SEL R33, R68, 0x2, P6 ;  /* 0x0000000244217807 */ /* 0x000fe40003000000 */
[----:B------:R-:W-:Y:S02]  /*25d0*/  ISETP.NE.AND P6, PT, R76, RZ, PT ;  /* 0x000000ff4c00720c */ /* 0x000fe40003fc5270 */
[----:B------:R-:W-:-:S02]  /*25e0*/  SEL R64, RZ, 0x1, !P4 ;  /* 0x00000001ff407807 */ /* 0x000fc40006000000 */
[----:B------:R-:W-:Y:S02]  /*25f0*/  SEL R36, R66, 0x2, P6 ;  /* 0x0000000242247807 */ /* 0x000fe40003000000 */
[----:B------:R-:W-:Y:S02]  /*2600*/  ISETP.NE.AND P6, PT, R75, RZ, PT ;  /* 0x000000ff4b00720c */ /* 0x000fe40003fc5270 */
[----:B------:R-:W-:Y:S02]  /*2610*/  ISETP.NE.AND P2, PT, R61, RZ, PT ;  /* 0x000000ff3d00720c */ /* 0x000fe40003f45270 */
[----:B------:R-:W-:Y:S02]  /*2620*/  SEL R35, R64, 0x2, P6 ;  /* 0x0000000240237807 */ /* 0x000fe40003000000 */
[----:B------:R-:W-:Y:S02]  /*2630*/  SEL R61, RZ, 0x1, !P3 ;  /* 0x00000001ff3d7807 */ /* 0x000fe40005800000 */
[----:B------:R-:W-:-:S02]  /*2640*/  ISETP.NE.AND P6, PT, R74, RZ, PT ;  /* 0x000000ff4a00720c */ /* 0x000fc40003fc5270 */
[----:B------:R-:W-:Y:S02]  /*2650*/  SEL R47, RZ, 0x1, !P0 ;  /* 0x00000001ff2f7807 */ /* 0x000fe40004000000 */
[----:B------:R-:W-:Y:S02]  /*2660*/  SEL R61, R61, 0x2, P6 ;  /* 0x000000023d3d7807 */ /* 0x000fe40003000000 */
[----:B------:R-:W-:Y:S02]  /*2670*/  ISETP.NE.AND P6, PT, R73, RZ, PT ;  /* 0x000000ff4900720c */ /* 0x000fe40003fc5270 */
[----:B------:R-:W-:Y:S02]  /*2680*/  SEL R46, RZ, 0x1, !P1 ;  /* 0x00000001ff2e7807 */ /* 0x000fe40004800000 */
[----:B------:R-:W-:Y:S02]  /*2690*/  SEL R39, R47, 0x2, P6 ;  /* 0x000000022f277807 */ /* 0x000fe40003000000 */
[----:B------:R-:W-:-:S02]  /*26a0*/  ISETP.NE.AND P6, PT, R72, RZ, PT ;  /* 0x000000ff4800720c */ /* 0x000fc40003fc5270 */
[----:B------:R-:W-:Y:S02]  /*26b0*/  SEL R38, RZ, 0x1, !P2 ;  /* 0x00000001ff267807 */ /* 0x000fe40005000000 */
[----:B------:R-:W-:Y:S02]  /*26c0*/  SEL R46, R46, 0x2, P6 ;  /* 0x000000022e2e7807 */ /* 0x000fe40003000000 */
[----:B------:R-:W-:-:S04]  /*26d0*/  ISETP.NE.AND P6, PT, R71, RZ, PT ;  /* 0x000000ff4700720c */ /* 0x000fc80003fc5270 */
        /* <DEDUP_REMOVED lines=9> */
[----:B------:R-:W-:Y:S01]  /*2770*/  ISETP.NE.AND P6, PT, R43, RZ, PT ;  /* 0x000000ff2b00720c */ /* 0x000fe20003fc5270 */
[----:B------:R-:W0:Y:S03]  /*2780*/  S2UR UR5, SR_CgaCtaId ;  /* 0x00000000000579c3 */ /* 0x000e260000008800 */
[----:B------:R-:W-:Y:S02]  /*2790*/  SEL R8, R8, 0x2, P6 ;  /* 0x0000000208087807 */ /* 0x000fe40003000000 */
[----:B------:R-:W-:-:S04]  /*27a0*/  ISETP.NE.AND P6, PT, R45, RZ, PT ;  /* 0x000000ff2d00720c */ /* 0x000fc80003fc5270 */
[----:B------:R-:W-:Y:S02]  /*27b0*/  SEL R6, R6, 0x2, P6 ;  /* 0x0000000206067807 */ /* 0x000fe40003000000 */
[----:B------:R-:W-:Y:S02]  /*27c0*/  ISETP.NE.AND P6, PT, R54, RZ, PT ;  /* 0x000000ff3600720c */ /* 0x000fe40003fc5270 */
[----:B------:R-:W-:Y:S02]  /*27d0*/  ISETP.NE.AND P2, PT, R55, RZ, PT ;  /* 0x000000ff3700720c */ /* 0x000fe40003f45270 */
[----:B------:R-:W-:Y:S02]  /*27e0*/  SEL R7, R7, 0x2, P6 ;  /* 0x0000000207077807 */ /* 0x000fe40003000000 */
[----:B------:R-:W-:Y:S02]  /*27f0*/  ISETP.NE.AND P6, PT, R51, RZ, PT ;  /* 0x000000ff3300720c */ /* 0x000fe40003fc5270 */
[----:B------:R-:W-:-:S02]  /*2800*/  SEL R42, R9, 0x3, P2 ;  /* 0x00000003092a7807 */ /* 0x000fc40001000000 */
[----:B------:R-:W-:Y:S02]  /*2810*/  ISETP.NE.AND P2, PT, R58, RZ, PT ;  /* 0x000000ff3a00720c */ /* 0x000fe40003f45270 */
[----:B------:R-:W-:Y:S02]  /*2820*/  SEL R32, R32, 0x2, P6 ;  /* 0x0000000220207807 */ /* 0x000fe40003000000 */
[----:B------:R-:W-:Y:S02]  /*2830*/  ISETP.NE.AND P6, PT, R70, RZ, PT ;  /* 0x000000ff4600720c */ /* 0x000fe40003fc5270 */
[----:B------:R-:W-:Y:S02]  /*2840*/  ISETP.NE.AND P1, PT, R56, RZ, PT ;  /* 0x000000ff3800720c */ /* 0x000fe40003f25270 */
[----:B------:R-:W-:Y:S02]  /*2850*/  SEL R43, R10, 0x3, P2 ;  /* 0x000000030a2b7807 */ /* 0x000fe40001000000 */
[----:B------:R-:W-:-:S02]  /*2860*/  ISETP.NE.AND P2, PT, R62, RZ, PT ;  /* 0x000000ff3e00720c */ /* 0x000fc40003f45270 */
[----:B------:R-:W-:Y:S02]  /*2870*/  SEL R33, R33, 0x3, P6 ;  /* 0x0000000321217807 */ /* 0x000fe40003000000 */
[----:B------:R-:W-:Y:S02]  /*2880*/  ISETP.NE.AND P0, PT, R57, RZ, PT ;  /* 0x000000ff3900720c */ /* 0x000fe40003f05270 */
[----:B------:R-:W-:Y:S02]  /*2890*/  ISETP.NE.AND P6, PT, R48, RZ, PT ;  /* 0x000000ff3000720c */ /* 0x000fe40003fc5270 */
[----:B------:R-:W-:Y:S02]  /*28a0*/  SEL R41, R14, 0x3, P1 ;  /* 0x000000030e297807 */ /* 0x000fe40000800000 */
[----:B------:R-:W-:Y:S02]  /*28b0*/  ISETP.NE.AND P1, PT, R59, RZ, PT ;  /* 0x000000ff3b00720c */ /* 0x000fe40003f25270 */
[----:B------:R-:W-:Y:S01]  /*28c0*/  SEL R48, R8, 0x3, P2 ;  /* 0x0000000308307807 */ /* 0x000fe20001000000 */
[----:B------:R-:W-:Y:S01]  /*28d0*/  IMAD.SHL.U32 R8, R0, 0x10, RZ ;  /* 0x0000001000087824 */ /* 0x000fe200078e00ff */
[----:B------:R-:W-:Y:S01]  /*28e0*/  SEL R40, R46, 0x3, P0 ;  /* 0x000000032e287807 */ /* 0x000fe20000000000 */
[----:B------:R-:W-:Y:S01]  /*28f0*/  UMOV UR4, 0x400 ;  /* 0x0000040000047882 */ /* 0x000fe20000000000 */
[----:B------:R-:W-:Y:S01]  /*2900*/  SEL R46, R11, 0x3, P1 ;  /* 0x000000030b2e7807 */ /* 0x000fe20000800000 */
[----:B0-----:R-:W-:Y:S01]  /*2910*/  UPRMT UR4, UR5, 0x654, UR4 ;  /* 0x0000065405047896 */ /* 0x001fe20008000004 */
[----:B------:R-:W-:-:S02]  /*2920*/  ISETP.NE.AND P1, PT, R34, RZ, PT ;  /* 0x000000ff2200720c */ /* 0x000fc40003f25270 */
[----:B------:R-:W-:Y:S02]  /*2930*/  SHF.R.U32.HI R34, RZ, 0x2, R0 ;  /* 0x00000002ff227819 */ /* 0x000fe40000011600 */
[----:B------:R-:W-:Y:S01]  /*2940*/  LOP3.LUT R9, R8, 0xff0, RZ, 0xc0, !PT ;  /* 0x00000ff008097812 */ /* 0x000fe200078ec0ff */
[----:B------:R-:W-:Y:S01]  /*2950*/  IMAD.SHL.U32 R8, R0, 0x4, RZ ;  /* 0x0000000400087824 */ /* 0x000fe200078e00ff */
[----:B------:R-:W-:-:S03]  /*2960*/  SGXT.U32 R34, R34, 0x6 ;  /* 0x000000062222781a */ /* 0x000fc60000000000 */
[----:B------:R-:W-:Y:S01]  /*2970*/  VIADD R10, R9, UR4 ;  /* 0x00000004090a7c36 */ /* 0x000fe20008000000 */
[----:B------:R-:W-:Y:S02]  /*2980*/  ISETP.NE.AND P5, PT, R49, RZ, PT ;  /* 0x000000ff3100720c */ /* 0x000fe40003fa5270 */
[----:B------:R-:W-:Y:S01]  /*2990*/  ISETP.NE.AND P0, PT, R60, RZ, PT ;  /* 0x000000ff3c00720c */ /* 0x000fe20003f05270 */
[----:B------:R-:W-:Y:S01]  /*29a0*/  IMAD R49, R9, 0x4, R10 ;  /* 0x0000000409317824 */ /* 0x000fe200078e020a */
[----:B------:R-:W-:Y:S02]  /*29b0*/  PRMT R34, R34, 0x6540, R3 ;  /* 0x0000654022227816 */ /* 0x000fe40000000003 */
[----:B------:R-:W-:Y:S02]  /*29c0*/  LOP3.LUT R3, R8, 0x3fc, RZ, 0xc0, !PT ;  /* 0x000003fc08037812 */ /* 0x000fe400078ec0ff */
[----:B------:R-:W-:Y:S01]  /*29d0*/  SEL R45, R12, 0x3, P0 ;  /* 0x000000030c2d7807 */ /* 0x000fe20000000000 */
[----:B------:R-:W-:Y:S01]  /*29e0*/  STS.128 [R49+0x10], R24 ;  /* 0x0000101831007388 */ /* 0x000fe20000000c00 */
[----:B------:R-:W-:-:S02]  /*29f0*/  LOP3.LUT R10, R3, 0x400, RZ, 0xfc, !PT ;  /* 0x00000400030a7812 */ /* 0x000fc400078efcff */
[C---:B------:R-:W-:Y:S01]  /*2a00*/  LOP3.LUT R11, R3.reuse, 0x800, RZ, 0xfc, !PT ;  /* 0x00000800030b7812 */ /* 0x040fe200078efcff */
[----:B------:R-:W-:Y:S01]  /*2a10*/  STS.128 [R49+0x20], R20 ;  /* 0x0000201431007388 */ /* 0x000fe20000000c00 */
[----:B------:R-:W-:-:S03]  /*2a20*/  LOP3.LUT R12, R3, 0xc00, RZ, 0xfc, !PT ;  /* 0x00000c00030c7812 */ /* 0x000fc600078efcff */
[----:B------:R-:W-:Y:S01]  /*2a30*/  STS.128 [R49], R28 ;  /* 0x0000001c31007388 */ /* 0x000fe20000000c00 */
[----:B------:R-:W-:-:S03]  /*2a40*/  LOP3.LUT R9, R0, 0xfc, RZ, 0xc0, !PT ;  /* 0x000000fc00097812 */ /* 0x000fc600078ec0ff */
[----:B------:R0:W-:Y:S01]  /*2a50*/  STS.128 [R49+0x30], R16 ;  /* 0x0000301031007388 */ /* 0x0001e20000000c00 */
[----:B------:R-:W-:Y:S02]  /*2a60*/  LOP3.LUT R10, R10, 0x7f0, RZ, 0xc0, !PT ;  /* 0x000007f00a0a7812 */ /* 0x000fe400078ec0ff */
[----:B------:R-:W-:Y:S02]  /*2a70*/  LOP3.LUT R11, R11, 0xbf0, RZ, 0xc0, !PT ;  /* 0x00000bf00b0b7812 */ /* 0x000fe400078ec0ff */
[----:B------:R-:W-:Y:S02]  /*2a80*/  LOP3.LUT R13, R12, 0xff0, RZ, 0xc0, !PT ;  /* 0x00000ff00c0d7812 */ /* 0x000fe400078ec0ff */
[----:B------:R-:W-:Y:S02]  /*2a90*/  SHF.R.S32.HI R2, RZ, 0x1b, R2 ;  /* 0x0000001bff027819 */ /* 0x000fe40000011402 */
[----:B------:R-:W-:Y:S01]  /*2aa0*/  LOP3.LUT R0, R5, 0xc, R8, 0xf8, !PT ;  /* 0x0000000c05007812 */ /* 0x000fe200078ef808 */
[----:B------:R-:W-:Y:S01]  /*2ab0*/  VIADD R10, R10, UR4 ;  /* 0x000000040a0a7c36 */ /* 0x000fe20008000000 */
[----:B------:R-:W-:Y:S01]  /*2ac0*/  LEA R8, R9, UR4, 0x2 ;  /* 0x0000000409087c11 */ /* 0x000fe2000f8e10ff */
[----:B------:R-:W-:-:S02]  /*2ad0*/  VIADD R12, R11, UR4 ;  /* 0x000000040b0c7c36 */ /* 0x000fc40008000000 */
[----:B------:R-:W-:Y:S01]  /*2ae0*/  VIADD R14, R13, UR4 ;  /* 0x000000040d0e7c36 */ /* 0x000fe20008000000 */
[----:B------:R-:W-:Y:S01]  /*2af0*/  SGXT R2, R2, 0x1 ;  /* 0x000000010202781a */ /* 0x000fe20000000200 */
[C---:B------:R-:W-:Y:S01]  /*2b00*/  IMAD R9, R3.reuse, 0x4, R8 ;  /* 0x0000000403097824 */ /* 0x040fe200078e0208 */
[----:B------:R-:W-:Y:S01]  /*2b10*/  ISETP.NE.AND P2, PT, R44, RZ, PT ;  /* 0x000000ff2c00720c */ /* 0x000fe20003f45270 */
[----:B------:R-:W-:Y:S01]  /*2b20*/  IMAD R13, R3, 0x4, R10 ;  /* 0x00000004030d7824 */ /* 0x000fe200078e020a */
[----:B------:R-:W-:Y:S01]  /*2b30*/  ISETP.NE.AND P3, PT, R53, RZ, PT ;  /* 0x000000ff3500720c */ /* 0x000fe20003f65270 */
[C---:B------:R-:W-:Y:S01]  /*2b40*/  IMAD R50, R3.reuse, 0x4, R12 ;  /* 0x0000000403327824 */ /* 0x040fe200078e020c */
[----:B------:R-:W-:Y:S01]  /*2b50*/  BAR.SYNC.DEFER_BLOCKING 0x0 ;  /* 0x0000000000007b1d */ /* 0x000fe20000010000 */
[----:B------:R-:W-:Y:S01]  /*2b60*/  IMAD R51, R3, 0x4, R14 ;  /* 0x0000000403337824 */ /* 0x000fe200078e020e */
[----:B------:R-:W-:Y:S02]  /*2b70*/  SHF.R.S32.HI R3, RZ, 0x1f, R0 ;  /* 0x0000001fff037819 */ /* 0x000fe40000011400 */
[----:B------:R-:W-:-:S02]  /*2b80*/  LEA.HI R2, R2, R5, RZ, 0x7 ;  /* 0x0000000502027211 */ /* 0x000fc400078f38ff */
[----:B------:R-:W-:Y:S01]  /*2b90*/  LEA.HI R3, R3, R0, RZ, 0x7 ;  /* 0x0000000003037211 */ /* 0x000fe200078f38ff */
[----:B------:R-:W-:Y:S02]  /*2ba0*/  ULDC.64 UR4, c[0x0][0x220] ;  /* 0x0000880000047ab9 */ /* 0x000fe40000000a00 */
[----:B------:R-:W-:Y:S02]  /*2bb0*/  IMAD.SHL.U32 R8, R2, 0x100, RZ ;  /* 0x0000010002087824 */ /* 0x000fe400078e00ff */
[----:B------:R-:W-:-:S03]  /*2bc0*/  IMAD.SHL.U32 R12, R3, 0x100, RZ ;  /* 0x00000100030c7824 */ /* 0x000fc600078e00ff */
[----:B------:R-:W-:Y:S02]  /*2bd0*/  LOP3.LUT R47, R8, 0xffff8000, RZ, 0xc0, !PT ;  /* 0xffff8000082f7812 */ /* 0x000fe400078ec0ff */
[----:B------:R-:W-:Y:S02]  /*2be0*/  LOP3.LUT R44, R12, 0xffff8000, RZ, 0xc0, !PT ;  /* 0xffff80000c2c7812 */ /* 0x000fe400078ec0ff */
[----:B------:R-:W-:Y:S01]  /*2bf0*/  LOP3.LUT R2, R2, 0xffffff80, RZ, 0xc0, !PT ;  /* 0xffffff8002027812 */ /* 0x000fe200078ec0ff */
[----:B------:R-:W1:Y:S01]  /*2c00*/  LDS.128 R8, [R9] ;  /* 0x0000000009087984 */ /* 0x000e620000000c00 */
[----:B------:R-:W-:-:S03]  /*2c10*/  LOP3.LUT R3, R3, 0xffffff80, RZ, 0xc0, !PT ;  /* 0xffffff8003037812 */ /* 0x000fc600078ec0ff */
[----:B------:R-:W2:Y:S04]  /*2c20*/  LDS.128 R12, [R13+0x1000] ;  /* 0x001000000d0c7984 */ /* 0x000ea80000000c00 */
[----:B------:R-:W3:Y:S04]  /*2c30*/  LDS.128 R20, [R50+0x2000] ;  /* 0x0020000032147984 */ /* 0x000ee80000000c00 */
[----:B------:R-:W4:Y:S01]  /*2c40*/  LDS.128 R24, [R51+0x3000] ;  /* 0x0030000033187984 */ /* 0x000f220000000c00 */
[----:B------:R-:W-:Y:S02]  /*2c50*/  IADD3 R47, R47, R5, -R2 ;  /* 0x000000052f2f7210 */ /* 0x000fe40007ffe802 */
[----:B0-----:R-:W-:-:S02]  /*2c60*/  IADD3 R19, R44, R0, -R3 ;  /* 0x000000002c137210 */ /* 0x001fc40007ffe803 */
[----:B------:R-:W0:Y:S01]  /*2c70*/  LDC.64 R2, c[0x0][0x218] ;  /* 0x00008600ff027b82 */ /* 0x000e220000000a00 */
[----:B------:R-:W-:Y:S02]  /*2c80*/  ISETP.NE.AND P4, PT, R52, RZ, PT ;  /* 0x000000ff3400720c */ /* 0x000fe40003f85270 */
[----:B------:R-:W-:Y:S02]  /*2c90*/  SEL R5, RZ, 0x1, !P1 ;  /* 0x00000001ff057807 */ /* 0x000fe40004800000 */
[----:B------:R-:W-:Y:S01]  /*2ca0*/  ISETP.GE.AND P0, PT, R0, 0x200, PT ;  /* 0x000002000000780c */ /* 0x000fe20003f06270 */
[----:B------:R-:W-:Y:S01]  /*2cb0*/  IMAD R28, R4, 0x80, R47 ;  /* 0x00000080041c7824 */ /* 0x000fe200078e022f */
[----:B------:R-:W-:Y:S02]  /*2cc0*/  SEL R39, R39, 0x3, P3 ;  /* 0x0000000327277807 */ /* 0x000fe40001800000 */
[----:B------:R-:W-:Y:S02]  /*2cd0*/  SEL R38, R61, 0x3, P4 ;  /* 0x000000033d267807 */ /* 0x000fe40002000000 */
[----:B------:R-:W-:-:S02]  /*2ce0*/  ISETP.NE.AND P3, PT, R63, RZ, PT ;  /* 0x000000ff3f00720c */ /* 0x000fc40003f65270 */
[----:B------:R-:W-:Y:S02]  /*2cf0*/  SEL R16, R5, 0x2, P2 ;  /* 0x0000000205107807 */ /* 0x000fe40001000000 */
[C---:B------:R-:W-:Y:S02]  /*2d00*/  LOP3.LUT R0, R34.reuse, 0x40, RZ, 0xfc, !PT ;  /* 0x0000004022007812 */ /* 0x040fe400078efcff */
[----:B------:R-:W-:Y:S02]  /*2d10*/  ISETP.NE.AND P4, PT, R65, RZ, PT ;  /* 0x000000ff4100720c */ /* 0x000fe40003f85270 */
[C---:B------:R-:W-:Y:S02]  /*2d20*/  ISETP.LT.AND P1, PT, R34.reuse, 0x100, !P0 ;  /* 0x000001002200780c */ /* 0x040fe40004721270 */
[----:B------:R-:W-:Y:S02]  /*2d30*/  LOP3.LUT R4, R34, 0x80, RZ, 0xfc, !PT ;  /* 0x0000008022047812 */ /* 0x000fe400078efcff */
[----:B------:R-:W-:-:S02]  /*2d40*/  SEL R36, R36, 0x3, P6 ;  /* 0x0000000324247807 */ /* 0x000fc40003000000 */
[----:B------:R-:W-:Y:S02]  /*2d50*/  SEL R35, R35, 0x3, P5 ;  /* 0x0000000323237807 */ /* 0x000fe40002800000 */
[C---:B------:R-:W-:Y:S02]  /*2d60*/  LOP3.LUT R5, R34.reuse, 0xc0, RZ, 0xfc, !PT ;  /* 0x000000c022057812 */ /* 0x040fe400078efcff */
[----:B------:R-:W-:Y:S02]  /*2d70*/  ISETP.NE.AND P6, PT, R69, RZ, PT ;  /* 0x000000ff4500720c */ /* 0x000fe40003fc5270 */
[----:B------:R-:W-:Y:S01]  /*2d80*/  ISETP.NE.AND P5, PT, R67, RZ, PT ;  /* 0x000000ff4300720c */ /* 0x000fe20003fa5270 */
[----:B------:R-:W-:Y:S01]  /*2d90*/  IMAD R31, R34, 0x80, R19 ;  /* 0x00000080221f7824 */ /* 0x000fe200078e0213 */
[----:B------:R-:W-:Y:S02]  /*2da0*/  SEL R16, R16, 0x3, P3 ;  /* 0x0000000310107807 */ /* 0x000fe40001800000 */
[----:B------:R-:W-:-:S02]  /*2db0*/  ISETP.LT.AND P2, PT, R0, 0x100, !P0 ;  /* 0x000001000000780c */ /* 0x000fc40004741270 */
[----:B------:R-:W-:Y:S02]  /*2dc0*/  SEL R17, R6, 0x3, P4 ;  /* 0x0000000306117807 */ /* 0x000fe40002000000 */
[C---:B------:R-:W-:Y:S01]  /*2dd0*/  ISETP.LT.AND P3, PT, R4.reuse, 0x100, !P0 ;  /* 0x000001000400780c */ /* 0x040fe20004761270 */
[--C-:B------:R-:W-:Y:S01]  /*2de0*/  IMAD R47, R4, 0x80, R19.reuse ;  /* 0x00000080042f7824 */ /* 0x100fe200078e0213 */
[----:B------:R-:W-:Y:S01]  /*2df0*/  ISETP.NE.AND P4, PT, R37, RZ, PT ;  /* 0x000000ff2500720c */ /* 0x000fe20003f85270 */
[--C-:B------:R-:W-:Y:S01]  /*2e00*/  IMAD R37, R0, 0x80, R19.reuse ;  /* 0x0000008000257824 */ /* 0x100fe200078e0213 */
[C---:B------:R-:W-:Y:S01]  /*2e10*/  ISETP.LT.AND P0, PT, R5.reuse, 0x100, !P0 ;  /* 0x000001000500780c */ /* 0x040fe20004701270 */
[----:B------:R-:W-:Y:S01]  /*2e20*/  IMAD R19, R5, 0x80, R19 ;  /* 0x0000008005137824 */ /* 0x000fe200078e0213 */
[----:B------:R-:W-:Y:S02]  /*2e30*/  SEL R7, R7, 0x3, P5 ;  /* 0x0000000307077807 */ /* 0x000fe40002800000 */
[----:B------:R-:W-:Y:S01]  /*2e40*/  SEL R32, R32, 0x3, P6 ;  /* 0x0000000320207807 */ /* 0x000fe20003000000 */
[----:B0-----:R-:W-:Y:S01]  /*2e50*/  IMAD.WIDE R4, R31, 0x4, R2 ;  /* 0x000000041f047825 */ /* 0x001fe200078e0202 */
[----:B------:R-:W-:-:S02]  /*2e60*/  PRMT R0, R16, 0x3340, R17 ;  /* 0x0000334010007816 */ /* 0x000fc40000000011 */
[----:B------:R-:W-:Y:S01]  /*2e70*/  PRMT R29, R7, 0x3340, R32 ;  /* 0x00003340071d7816 */ /* 0x000fe20000000020 */
[--C-:B------:R-:W-:Y:S01]  /*2e80*/  IMAD.WIDE R6, R37, 0x4, R2.reuse ;  /* 0x0000000425067825 */ /* 0x100fe200078e0202 */
[----:B-1----:R0:W-:Y:S01]  /*2e90*/  @P1 STG.E.128 desc[UR6][R4.64], R8 ;  /* 0x0000000804001986 */ /* 0x0021e2000c101d06 */
[----:B------:R-:W-:Y:S02]  /*2ea0*/  IADD3 R18, P1, R28, UR4, RZ ;  /* 0x000000041c127c10 */ /* 0x000fe4000ff3e0ff */
[----:B------:R-:W-:Y:S01]  /*2eb0*/  IMAD.WIDE R16, R47, 0x4, R2 ;  /* 0x000000042f107825 */ /* 0x000fe200078e0202 */
[----:B------:R-:W-:-:S03]  /*2ec0*/  PRMT R39, R39, 0x3340, R40 ;  /* 0x0000334027277816 */ /* 0x000fc60000000028 */
[----:B------:R-:W-:Y:S01]  /*2ed0*/  IMAD.WIDE R2, R19, 0x4, R2 ;  /* 0x0000000413027825 */ /* 0x000fe200078e0202 */
[----:B------:R-:W-:Y:S01]  /*2ee0*/  PRMT R42, R41, 0x3340, R42 ;  /* 0x00003340292a7816 */ /* 0x000fe2000000002a */
[----:B--2---:R0:W-:Y:S01]  /*2ef0*/  @P2 STG.E.128 desc[UR6][R6.64], R12 ;  /* 0x0000000c06002986 */ /* 0x0041e2000c101d06 */
[----:B------:R-:W-:Y:S02]  /*2f00*/  PRMT R43, R43, 0x3340, R46 ;  /* 0x000033402b2b7816 */ /* 0x000fe4000000002e */
[----:B------:R-:W-:Y:S01]  /*2f10*/  PRMT R48, R45, 0x3340, R48 ;  /* 0x000033402d307816 */ /* 0x000fe20000000030 */
[----:B---3--:R0:W-:Y:S01]  /*2f20*/  @P3 STG.E.128 desc[UR6][R16.64], R20 ;  /* 0x0000001410003986 */ /* 0x0081e2000c101d06 */
[----:B------:R-:W-:Y:S02]  /*2f30*/  PRMT R38, R35, 0x3340, R38 ;  /* 0x0000334023267816 */ /* 0x000fe40000000026 */
[----:B------:R-:W-:Y:S01]  /*2f40*/  PRMT R33, R33, 0x3340, R36 ;  /* 0x0000334021217816 */ /* 0x000fe20000000024 */
[----:B----4-:R0:W-:Y:S01]  /*2f50*/  @P0 STG.E.128 desc[UR6][R2.64], R24 ;  /* 0x0000001802000986 */ /* 0x0101e2000c101d06 */
[----:B------:R-:W-:-:S02]  /*2f60*/  LEA.HI.X.SX32 R19, R28, UR5, 0x1, P1 ;  /* 0x000000051c137c11 */ /* 0x000fc400088f0eff */
[----:B------:R-:W-:Y:S02]  /*2f70*/  PRMT R41, R39, 0x5410, R42 ;  /* 0x0000541027297816 */ /* 0x000fe4000000002a */
[----:B------:R-:W-:Y:S02]  /*2f80*/  PRMT R42, R43, 0x5410, R48 ;  /* 0x000054102b2a7816 */ /* 0x000fe40000000030 */
[----:B------:R-:W-:Y:S02]  /*2f90*/  PRMT R40, R33, 0x5410, R38 ;  /* 0x0000541021287816 */ /* 0x000fe40000000026 */
[----:B------:R-:W-:Y:S01]  /*2fa0*/  PRMT R43, R0, 0x5410, R29 ;  /* 0x00005410002b7816 */ /* 0x000fe2000000001d */
[----:B0-----:R-:W-:Y:S06]  /*2fb0*/  @!P4 EXIT ;  /* 0x000000000000c94d */ /* 0x001fec0003800000 */
[----:B------:R-:W-:Y:S01]  /*2fc0*/  STG.E.128 desc[UR6][R18.64], R40 ;  /* 0x0000002812007986 */ /* 0x000fe2000c101d06 */
[----:B------:R-:W-:Y:S05]  /*2fd0*/  EXIT ;  /* 0x000000000000794d */ /* 0x000fea0003800000 */
.L_x_0:
[----:B------:R-:W-:-:S00]  /*2fe0*/  BRA `(.L_x_0) ;  /* 0xfffffffc00fc7947 */ /* 0x000fc0000383ffff */
[----:B------:R-:W-:-:S00]  /*2ff0*/  NOP ;  /* 0x0000000000007918 */ /* 0x000fc00000000000 */
        /* <DEDUP_REMOVED lines=8> */
.L_x_1:


//--------------------- .nv.shared.triton_poi_fused_max_pool2d_with_indices_16 --------------------------
	.section	.nv.shared.triton_poi_fused_max_pool2d_with_indices_16,"aw",@nobits
	.sectionflags	@""
	.align	16
	.zero		1024


//--------------------- .nv.constant0.triton_poi_fused_max_pool2d_with_indices_16 --------------------------
	.section	.nv.constant0.triton_poi_fused_max_pool2d_with_indices_16,"a",@progbits
	.sectionflags	@""
	.align	4
.nv.constant0.triton_poi_fused_max_pool2d_with_indices_16:
	.zero		560
